	.target	sm_90a

	.elftype	@"ET_EXEC"


//--------------------- .note.nv.tkinfo           --------------------------
	.section	.note.nv.tkinfo,"",@"SHT_NOTE"
	.sectionflags	@"SHF_NOTE_NV_TKINFO"
	.tkinfo
        /*0018*/ 	.word	0x00000002
        /*0030*/ 	.string	""
        /*0030*/ 	.string	"ptxas"
        /*0030*/ 	.string	"Cuda compilation tools, release 13.0, V13.0.88"
        /*0030*/ 	.string	"Build cuda_13.0.r13.0/compiler.36424714_0"
        /*0030*/ 	.string	"-arch sm_90a -m 64 "



//--------------------- .note.nv.cuinfo           --------------------------
	.section	.note.nv.cuinfo,"",@"SHT_NOTE"
	.sectionflags	@"SHF_NOTE_NV_CUINFO"
        /*0018*/ 	.short	0x0002
        /*001a*/ 	.short	0x005a
        /*001c*/ 	.short	0x0082
	.zero		2


//--------------------- .nv.info                  --------------------------
	.section	.nv.info,"",@"SHT_CUDA_INFO"
	.align	4


	//----- nvinfo : EIATTR_REGCOUNT
	.align		4
        /*0000*/ 	.byte	0x04, 0x2f
        /*0002*/ 	.short	(.L_12 - .L_11)
	.align		4
.L_11:
        /*0004*/ 	.word	index@(_ZN7cutlass13device_kernelINS_4gemm6kernel13GemmUniversalIN4cute5tupleIJiiiiEEENS1_10collective13CollectiveMmaINS1_37MainloopSm90TmaGmmaWarpSpecializedFP8ILi3ENS5_IJNS4_1CILi2EEENSA_ILi1EEESC_EEENS1_32KernelTmaWarpSpecializedPingpongEEENS5_IJNSA_ILi64EEESG_NSA_ILi128EEEEEENS_12float_e5m2_tENS5_IJlSC_lEEESJ_SK_NS4_8TiledMMAINS4_8MMA_AtomIJNS4_4SM904GMMA30MMA_64x64x32_F32E5M2E5M2_SS_TNILNSO_7ScaleInE1ELSQ_1EEEEEENS4_6LayoutINS5_IJSC_SC_SC_EEENS5_IJNSA_ILi0EEESV_SV_EEEEENS5_IJNS4_10UnderscoreESY_SY_EEEEENS4_13SM90_TMA_LOADENS4_14ComposedLayoutINS4_7SwizzleILi3ELi4ELi3EEENS4_18smem_ptr_flag_bitsILi8EEENST_INS5_IJNSA_ILi8EEESH_EEENS5_IJSH_SC_EEEEEEEvNS4_8identityENS4_23SM90_TMA_LOAD_MULTICASTES1B_vS1C_EENS_8epilogue10collective6detail29Sm90TmaWarpSpecializedAdapterINS1G_15DefaultEpilogueISJ_SK_SK_NS1F_6thread17LinearCombinationISJ_Li1EffLNS1K_9ScaleType4KindE0ELNS_15FloatRoundStyleE2ESJ_EENS1_15EpilogueDefaultEEEEEvvEEEEvNT_6ParamsE)
        /*0008*/ 	.word	0x000000a8


	//----- nvinfo : EIATTR_FRAME_SIZE
	.align		4
.L_12:
        /*000c*/ 	.byte	0x04, 0x11
        /*000e*/ 	.short	(.L_14 - .L_13)
	.align		4
.L_13:
        /*0010*/ 	.word	index@(_ZN7cutlass13device_kernelINS_4gemm6kernel13GemmUniversalIN4cute5tupleIJiiiiEEENS1_10collective13CollectiveMmaINS1_37MainloopSm90TmaGmmaWarpSpecializedFP8ILi3ENS5_IJNS4_1CILi2EEENSA_ILi1EEESC_EEENS1_32KernelTmaWarpSpecializedPingpongEEENS5_IJNSA_ILi64EEESG_NSA_ILi128EEEEEENS_12float_e5m2_tENS5_IJlSC_lEEESJ_SK_NS4_8TiledMMAINS4_8MMA_AtomIJNS4_4SM904GMMA30MMA_64x64x32_F32E5M2E5M2_SS_TNILNSO_7ScaleInE1ELSQ_1EEEEEENS4_6LayoutINS5_IJSC_SC_SC_EEENS5_IJNSA_ILi0EEESV_SV_EEEEENS5_IJNS4_10UnderscoreESY_SY_EEEEENS4_13SM90_TMA_LOADENS4_14ComposedLayoutINS4_7SwizzleILi3ELi4ELi3EEENS4_18smem_ptr_flag_bitsILi8EEENST_INS5_IJNSA_ILi8EEESH_EEENS5_IJSH_SC_EEEEEEEvNS4_8identityENS4_23SM90_TMA_LOAD_MULTICASTES1B_vS1C_EENS_8epilogue10collective6detail29Sm90TmaWarpSpecializedAdapterINS1G_15DefaultEpilogueISJ_SK_SK_NS1F_6thread17LinearCombinationISJ_Li1EffLNS1K_9ScaleType4KindE0ELNS_15FloatRoundStyleE2ESJ_EENS1_15EpilogueDefaultEEEEEvvEEEEvNT_6ParamsE)
        /*0014*/ 	.word	0x00000000


	//----- nvinfo : EIATTR_MIN_STACK_SIZE
	.align		4
.L_14:
        /*0018*/ 	.byte	0x04, 0x12
        /*001a*/ 	.short	(.L_16 - .L_15)
	.align		4
.L_15:
        /*001c*/ 	.word	index@(_ZN7cutlass13device_kernelINS_4gemm6kernel13GemmUniversalIN4cute5tupleIJiiiiEEENS1_10collective13CollectiveMmaINS1_37MainloopSm90TmaGmmaWarpSpecializedFP8ILi3ENS5_IJNS4_1CILi2EEENSA_ILi1EEESC_EEENS1_32KernelTmaWarpSpecializedPingpongEEENS5_IJNSA_ILi64EEESG_NSA_ILi128EEEEEENS_12float_e5m2_tENS5_IJlSC_lEEESJ_SK_NS4_8TiledMMAINS4_8MMA_AtomIJNS4_4SM904GMMA30MMA_64x64x32_F32E5M2E5M2_SS_TNILNSO_7ScaleInE1ELSQ_1EEEEEENS4_6LayoutINS5_IJSC_SC_SC_EEENS5_IJNSA_ILi0EEESV_SV_EEEEENS5_IJNS4_10UnderscoreESY_SY_EEEEENS4_13SM90_TMA_LOADENS4_14ComposedLayoutINS4_7SwizzleILi3ELi4ELi3EEENS4_18smem_ptr_flag_bitsILi8EEENST_INS5_IJNSA_ILi8EEESH_EEENS5_IJSH_SC_EEEEEEEvNS4_8identityENS4_23SM90_TMA_LOAD_MULTICASTES1B_vS1C_EENS_8epilogue10collective6detail29Sm90TmaWarpSpecializedAdapterINS1G_15DefaultEpilogueISJ_SK_SK_NS1F_6thread17LinearCombinationISJ_Li1EffLNS1K_9ScaleType4KindE0ELNS_15FloatRoundStyleE2ESJ_EENS1_15EpilogueDefaultEEEEEvvEEEEvNT_6ParamsE)
        /*0020*/ 	.word	0x00000000
.L_16:


//--------------------- .nv.compat                --------------------------
	.section	.nv.compat,"",@"SHT_CUDA_COMPAT_INFO"
	.align	4
        /*0000*/ 	.byte	0x02, 0x09, 0x01, 0x00, 0x02, 0x02, 0x04, 0x00, 0x02, 0x05, 0x05, 0x00, 0x03, 0x07, 0x01, 0x01
        /*0010*/ 	.byte	0x02, 0x03, 0x01, 0x00, 0x02, 0x06, 0x01, 0x00, 0x04, 0x0b, 0x08, 0x00, 0x00, 0x00, 0x00, 0x00
        /*0020*/ 	.byte	0x00, 0x00, 0x00, 0x00


//--------------------- .nv.info._ZN7cutlass13device_kernelINS_4gemm6kernel13GemmUniversalIN4cute5tupleIJiiiiEEENS1_10collective13CollectiveMmaINS1_37MainloopSm90TmaGmmaWarpSpecializedFP8ILi3ENS5_IJNS4_1CILi2EEENSA_ILi1EEESC_EEENS1_32KernelTmaWarpSpecializedPingpongEEENS5_IJNSA_ILi64EEESG_NSA_ILi128EEEEEENS_12float_e5m2_tENS5_IJlSC_lEEESJ_SK_NS4_8TiledMMAINS4_8MMA_AtomIJNS4_4SM904GMMA30MMA_64x64x32_F32E5M2E5M2_SS_TNILNSO_7ScaleInE1ELSQ_1EEEEEENS4_6LayoutINS5_IJSC_SC_SC_EEENS5_IJNSA_ILi0EEESV_SV_EEEEENS5_IJNS4_10UnderscoreESY_SY_EEEEENS4_13SM90_TMA_LOADENS4_14ComposedLayoutINS4_7SwizzleILi3ELi4ELi3EEENS4_18smem_ptr_flag_bitsILi8EEENST_INS5_IJNSA_ILi8EEESH_EEENS5_IJSH_SC_EEEEEEEvNS4_8identityENS4_23SM90_TMA_LOAD_MULTICASTES1B_vS1C_EENS_8epilogue10collective6detail29Sm90TmaWarpSpecializedAdapterINS1G_15DefaultEpilogueISJ_SK_SK_NS1F_6thread17LinearCombinationISJ_Li1EffLNS1K_9ScaleType4KindE0ELNS_15FloatRoundStyleE2ESJ_EENS1_15EpilogueDefaultEEEEEvvEEEEvNT_6ParamsE --------------------------
	.section	.nv.info._ZN7cutlass13device_kernelINS_4gemm6kernel13GemmUniversalIN4cute5tupleIJiiiiEEENS1_10collective13CollectiveMmaINS1_37MainloopSm90TmaGmmaWarpSpecializedFP8ILi3ENS5_IJNS4_1CILi2EEENSA_ILi1EEESC_EEENS1_32KernelTmaWarpSpecializedPingpongEEENS5_IJNSA_ILi64EEESG_NSA_ILi128EEEEEENS_12float_e5m2_tENS5_IJlSC_lEEESJ_SK_NS4_8TiledMMAINS4_8MMA_AtomIJNS4_4SM904GMMA30MMA_64x64x32_F32E5M2E5M2_SS_TNILNSO_7ScaleInE1ELSQ_1EEEEEENS4_6LayoutINS5_IJSC_SC_SC_EEENS5_IJNSA_ILi0EEESV_SV_EEEEENS5_IJNS4_10UnderscoreESY_SY_EEEEENS4_13SM90_TMA_LOADENS4_14ComposedLayoutINS4_7SwizzleILi3ELi4ELi3EEENS4_18smem_ptr_flag_bitsILi8EEENST_INS5_IJNSA_ILi8EEESH_EEENS5_IJSH_SC_EEEEEEEvNS4_8identityENS4_23SM90_TMA_LOAD_MULTICASTES1B_vS1C_EENS_8epilogue10collective6detail29Sm90TmaWarpSpecializedAdapterINS1G_15DefaultEpilogueISJ_SK_SK_NS1F_6thread17LinearCombinationISJ_Li1EffLNS1K_9ScaleType4KindE0ELNS_15FloatRoundStyleE2ESJ_EENS1_15EpilogueDefaultEEEEEvvEEEEvNT_6ParamsE,"",@"SHT_CUDA_INFO"
	.sectionflags	@""
	.align	4


	//----- nvinfo : EIATTR_CUDA_API_VERSION
	.align		4
        /*0000*/ 	.byte	0x04, 0x37
        /*0002*/ 	.short	(.L_18 - .L_17)
.L_17:
        /*0004*/ 	.word	0x00000082


	//----- nvinfo : EIATTR_KPARAM_INFO
	.align		4
.L_18:
        /*0008*/ 	.byte	0x04, 0x17
        /*000a*/ 	.short	(.L_20 - .L_19)
.L_19:
        /*000c*/ 	.word	0x00000000
        /*0010*/ 	.short	0x0000
        /*0012*/ 	.short	0x0070
        /*0014*/ 	.byte	0x00, 0xf0, 0x01, 0x10


	//----- nvinfo : EIATTR_SPARSE_MMA_MASK
	.align		4
.L_20:
        /*0018*/ 	.byte	0x03, 0x50
        /*001a*/ 	.short	0x0000


	//----- nvinfo : EIATTR_MAXREG_COUNT
	.align		4
        /*001c*/ 	.byte	0x03, 0x1b
        /*001e*/ 	.short	0x00a8


	//----- nvinfo : EIATTR_NUM_BARRIERS
	.align		4
        /*0020*/ 	.byte	0x02, 0x4c
        /*0022*/ 	.byte	0x01
	.zero		1


	//----- nvinfo : EIATTR_MERCURY_ISA_VERSION
	.align		4
        /*0024*/ 	.byte	0x03, 0x5f
        /*0026*/ 	.short	0x0101


	//----- nvinfo : EIATTR_INT_WARP_WIDE_INSTR_OFFSETS
	.align		4
        /*0028*/ 	.byte	0x04, 0x31
        /*002a*/ 	.short	(.L_22 - .L_21)


	//   ....[0]....
.L_21:
        /*002c*/ 	.word	0x00000490


	//   ....[1]....
        /*0030*/ 	.word	0x000004d0


	//   ....[2]....
        /*0034*/ 	.word	0x00000510


	//   ....[3]....
        /*0038*/ 	.word	0x000005b0


	//   ....[4]....
        /*003c*/ 	.word	0x000005d0


	//   ....[5]....
        /*0040*/ 	.word	0x00000630


	//   ....[6]....
        /*0044*/ 	.word	0x00000720


	//   ....[7]....
        /*0048*/ 	.word	0x00000770


	//   ....[8]....
        /*004c*/ 	.word	0x000028d0


	//----- nvinfo : EIATTR_COOP_GROUP_MASK_REGIDS
	.align		4
.L_22:
        /*0050*/ 	.byte	0x04, 0x29
        /*0052*/ 	.short	(.L_24 - .L_23)


	//   ....[0]....
.L_23:
        /*0054*/ 	.word	0xffffffff


	//   ....[1]....
        /*0058*/ 	.word	0xffffffff


	//   ....[2]....
        /*005c*/ 	.word	0xffffffff


	//   ....[3]....
        /*0060*/ 	.word	0xffffffff


	//   ....[4]....
        /*0064*/ 	.word	0xffffffff


	//   ....[5]....
        /*0068*/ 	.word	0xffffffff


	//   ....[6]....
        /*006c*/ 	.word	0xffffffff


	//----- nvinfo : EIATTR_COOP_GROUP_INSTR_OFFSETS
	.align		4
.L_24:
        /*0070*/ 	.byte	0x04, 0x28
        /*0072*/ 	.short	(.L_26 - .L_25)


	//   ....[0]....
.L_25:
        /*0074*/ 	.word	0x00000060


	//   ....[1]....
        /*0078*/ 	.word	0x00000070


	//   ....[2]....
        /*007c*/ 	.word	0x00000130


	//   ....[3]....
        /*0080*/ 	.word	0x000002a0


	//   ....[4]....
        /*0084*/ 	.word	0x000002e0


	//   ....[5]....
        /*0088*/ 	.word	0x00000360


	//   ....[6]....
        /*008c*/ 	.word	0x00000930


	//----- nvinfo : EIATTR_REG_RECONFIG
	.align		4
.L_26:
        /*0090*/ 	.byte	0x01, 0x54
	.zero		2


	//----- nvinfo : EIATTR_MBARRIER_INSTR_OFFSETS
	.align		4
        /*0094*/ 	.byte	0x04, 0x39
        /*0096*/ 	.short	(.L_28 - .L_27)


	//   ....[0]....
.L_27:
        /*0098*/ 	.word	0x00000230
        /*009c*/ 	.word	0x000000ff
        /*00a0*/ 	.word	0x00000000
        /*00a4*/ 	.short	0x0100
        /*00a6*/ 	.byte	0x08
	.zero		1


	//   ....[1]....
        /*00a8*/ 	.word	0x00000240
        /*00ac*/ 	.word	0x000000ff
        /*00b0*/ 	.word	0x00000018
        /*00b4*/ 	.short	0x0100
        /*00b6*/ 	.byte	0x08
	.zero		1


	//   ....[2]....
        /*00b8*/ 	.word	0x00000250
        /*00bc*/ 	.word	0x000000ff
        /*00c0*/ 	.word	0x00000008
        /*00c4*/ 	.short	0x0100
        /*00c6*/ 	.byte	0x08
	.zero		1


	//   ....[3]....
        /*00c8*/ 	.word	0x00000260
        /*00cc*/ 	.word	0x000000ff
        /*00d0*/ 	.word	0x00000020
        /*00d4*/ 	.short	0x0100
        /*00d6*/ 	.byte	0x08
	.zero		1


	//   ....[4]....
        /*00d8*/ 	.word	0x00000270
        /*00dc*/ 	.word	0x000000ff
        /*00e0*/ 	.word	0x00000010
        /*00e4*/ 	.short	0x0100
        /*00e6*/ 	.byte	0x08
	.zero		1


	//   ....[5]....
        /*00e8*/ 	.word	0x00000280
        /*00ec*/ 	.word	0x000000ff
        /*00f0*/ 	.word	0x00000028
        /*00f4*/ 	.short	0x0100
        /*00f6*/ 	.byte	0x08
	.zero		1


	//   ....[6]....
        /*00f8*/ 	.word	0x000007a0
        /*00fc*/ 	.word	0x000000ff
        /*0100*/ 	.word	0x00000060
        /*0104*/ 	.short	0x0100
        /*0106*/ 	.byte	0x08
	.zero		1


	//   ....[7]....
        /*0108*/ 	.word	0x00000840
        /*010c*/ 	.word	0x000000ff
        /*0110*/ 	.word	0x00000068
        /*0114*/ 	.short	0x0100
        /*0116*/ 	.byte	0x08
	.zero		1


	//   ....[8]....
        /*0118*/ 	.word	0x000008b0
        /*011c*/ 	.word	0x000000ff
        /*0120*/ 	.word	0x00000040
        /*0124*/ 	.short	0x0100
        /*0126*/ 	.byte	0x09
	.zero		1


	//   ....[9]....
        /*0128*/ 	.word	0x000008c0
        /*012c*/ 	.word	0x000000ff
        /*0130*/ 	.word	0x00000048
        /*0134*/ 	.short	0x0100
        /*0136*/ 	.byte	0x09
	.zero		1


	//   ....[10]....
        /*0138*/ 	.word	0x000008d0
        /*013c*/ 	.word	0x000000ff
        /*0140*/ 	.word	0x00000050
        /*0144*/ 	.short	0x0100
        /*0146*/ 	.byte	0x09
	.zero		1


	//   ....[11]....
        /*0148*/ 	.word	0x000008e0
        /*014c*/ 	.word	0x000000ff
        /*0150*/ 	.word	0x00000058
        /*0154*/ 	.short	0x0100
        /*0156*/ 	.byte	0x09
	.zero		1


	//   ....[12]....
        /*0158*/ 	.word	0x000016c0
        /*015c*/ 	.word	0x000000ff
        /*0160*/ 	.word	0xfffffff8
        /*0164*/ 	.short	0x010a
        /*0166*/ 	.byte	0x0b
	.zero		1


	//   ....[13]....
        /*0168*/ 	.word	0x00001990
        /*016c*/ 	.word	0x000000ff
        /*0170*/ 	.word	0x00000000
        /*0174*/ 	.short	0x010a
        /*0176*/ 	.byte	0x06
	.zero		1


	//   ....[14]....
        /*0178*/ 	.word	0x000019d0
        /*017c*/ 	.word	0x000000ff
        /*0180*/ 	.word	0x00000000
        /*0184*/ 	.short	0x010a
        /*0186*/ 	.byte	0x06
	.zero		1


	//   ....[15]....
        /*0188*/ 	.word	0x00002000
        /*018c*/ 	.word	0x000000ff
        /*0190*/ 	.word	0x00000000
        /*0194*/ 	.short	0x010a
        /*0196*/ 	.byte	0x10
	.zero		1


	//   ....[16]....
        /*0198*/ 	.word	0x00002040
        /*019c*/ 	.word	0x000000ff
        /*01a0*/ 	.word	0x00000000
        /*01a4*/ 	.short	0x010a
        /*01a6*/ 	.byte	0x10
	.zero		1


	//   ....[17]....
        /*01a8*/ 	.word	0x000024e0
        /*01ac*/ 	.word	0x00000013
        /*01b0*/ 	.word	0x00000000
        /*01b4*/ 	.short	0x0101
        /*01b6*/ 	.byte	0x3f
	.zero		1


	//   ....[18]....
        /*01b8*/ 	.word	0x00002860
        /*01bc*/ 	.word	0x00000011
        /*01c0*/ 	.word	0x00000000
        /*01c4*/ 	.short	0x0101
        /*01c6*/ 	.byte	0x17
	.zero		1


	//   ....[19]....
        /*01c8*/ 	.word	0x00002970
        /*01cc*/ 	.word	0x00000011
        /*01d0*/ 	.word	0x00000000
        /*01d4*/ 	.short	0x0101
        /*01d6*/ 	.byte	0x3f
	.zero		1


	//   ....[20]....
        /*01d8*/ 	.word	0x00002a30
        /*01dc*/ 	.word	0x000000ff
        /*01e0*/ 	.word	0x00000008
        /*01e4*/ 	.short	0x010a
        /*01e6*/ 	.byte	0x0b
	.zero		1


	//   ....[21]....
        /*01e8*/ 	.word	0x00005290
        /*01ec*/ 	.word	0x00000004
        /*01f0*/ 	.word	0x00000000
        /*01f4*/ 	.short	0x0101
        /*01f6*/ 	.byte	0x17
	.zero		1


	//   ....[22]....
        /*01f8*/ 	.word	0x00005bb0
        /*01fc*/ 	.word	0x00000013
        /*0200*/ 	.word	0x00000018
        /*0204*/ 	.short	0x010a
        /*0206*/ 	.byte	0x3f
	.zero		1


	//   ....[23]....
        /*0208*/ 	.word	0x00005f30
        /*020c*/ 	.word	0x0000000a
        /*0210*/ 	.word	0x00000068
        /*0214*/ 	.short	0x0101
        /*0216*/ 	.byte	0x3f
	.zero		1


	//   ....[24]....
        /*0218*/ 	.word	0x00006690
        /*021c*/ 	.word	0x00000007
        /*0220*/ 	.word	0x00000000
        /*0224*/ 	.short	0x010a
        /*0226*/ 	.byte	0x3f
	.zero		1


	//   ....[25]....
        /*0228*/ 	.word	0x00006710
        /*022c*/ 	.word	0x00000006
        /*0230*/ 	.word	0x00000000
        /*0234*/ 	.short	0x010a
        /*0236*/ 	.byte	0x3f
	.zero		1


	//   ....[26]....
        /*0238*/ 	.word	0x000067a0
        /*023c*/ 	.word	0x00000003
        /*0240*/ 	.word	0x00000000
        /*0244*/ 	.short	0x010a
        /*0246*/ 	.byte	0x3f
	.zero		1


	//   ....[27]....
        /*0248*/ 	.word	0x00006810
        /*024c*/ 	.word	0x00000011
        /*0250*/ 	.word	0xfffffff8
        /*0254*/ 	.short	0x010a
        /*0256*/ 	.byte	0x3f
	.zero		1


	//   ....[28]....
        /*0258*/ 	.word	0x00006870
        /*025c*/ 	.word	0x00000011
        /*0260*/ 	.word	0x00000000
        /*0264*/ 	.short	0x010a
        /*0266*/ 	.byte	0x3f
	.zero		1


	//   ....[29]....
        /*0268*/ 	.word	0x000068d0
        /*026c*/ 	.word	0x00000013
        /*0270*/ 	.word	0x00000000
        /*0274*/ 	.short	0x010a
        /*0276*/ 	.byte	0x3f
	.zero		1


	//   ....[30]....
        /*0278*/ 	.word	0x00006930
        /*027c*/ 	.word	0x00000011
        /*0280*/ 	.word	0x00000008
        /*0284*/ 	.short	0x010a
        /*0286*/ 	.byte	0x3f
	.zero		1


	//   ....[31]....
        /*0288*/ 	.word	0x00006a00
        /*028c*/ 	.word	0x00000013
        /*0290*/ 	.word	0x00000018
        /*0294*/ 	.short	0x010a
        /*0296*/ 	.byte	0x3f
	.zero		1


	//   ....[32]....
        /*0298*/ 	.word	0x00006ae0
        /*029c*/ 	.word	0x00000007
        /*02a0*/ 	.word	0x00000000
        /*02a4*/ 	.short	0x010a
        /*02a6*/ 	.byte	0x3f
	.zero		1


	//   ....[33]....
        /*02a8*/ 	.word	0x00006b30
        /*02ac*/ 	.word	0x00000006
        /*02b0*/ 	.word	0x00000000
        /*02b4*/ 	.short	0x010a
        /*02b6*/ 	.byte	0x3f
	.zero		1


	//----- nvinfo : EIATTR_NUM_MBARRIERS
	.align		4
.L_28:
        /*02b8*/ 	.byte	0x03, 0x38
        /*02ba*/ 	.short	0x000c


	//----- nvinfo : EIATTR_EXIT_INSTR_OFFSETS
	.align		4
        /*02bc*/ 	.byte	0x04, 0x1c
        /*02be*/ 	.short	(.L_30 - .L_29)


	//   ....[0]....
.L_29:
        /*02c0*/ 	.word	0x00001380


	//   ....[1]....
        /*02c4*/ 	.word	0x000013e0


	//   ....[2]....
        /*02c8*/ 	.word	0x000058a0


	//   ....[3]....
        /*02cc*/ 	.word	0x000058d0


	//   ....[4]....
        /*02d0*/ 	.word	0x000067f0


	//----- nvinfo : EIATTR_MAX_THREADS
	.align		4
.L_30:
        /*02d4*/ 	.byte	0x04, 0x05
        /*02d6*/ 	.short	(.L_32 - .L_31)
.L_31:
        /*02d8*/ 	.word	0x00000180
        /*02dc*/ 	.word	0x00000001
        /*02e0*/ 	.word	0x00000001


	//----- nvinfo : EIATTR_CRS_STACK_SIZE
	.align		4
.L_32:
        /*02e4*/ 	.byte	0x04, 0x1e
        /*02e6*/ 	.short	(.L_34 - .L_33)
.L_33:
        /*02e8*/ 	.word	0x00000000


	//----- nvinfo : EIATTR_CBANK_PARAM_SIZE
	.align		4
.L_34:
        /*02ec*/ 	.byte	0x03, 0x19
        /*02ee*/ 	.short	0x0470


	//----- nvinfo : EIATTR_PARAM_CBANK
	.align		4
        /*02f0*/ 	.byte	0x04, 0x0a
        /*02f2*/ 	.short	(.L_36 - .L_35)
	.align		4
.L_35:
        /*02f4*/ 	.word	index@(.nv.constant0._ZN7cutlass13device_kernelINS_4gemm6kernel13GemmUniversalIN4cute5tupleIJiiiiEEENS1_10collective13CollectiveMmaINS1_37MainloopSm90TmaGmmaWarpSpecializedFP8ILi3ENS5_IJNS4_1CILi2EEENSA_ILi1EEESC_EEENS1_32KernelTmaWarpSpecializedPingpongEEENS5_IJNSA_ILi64EEESG_NSA_ILi128EEEEEENS_12float_e5m2_tENS5_IJlSC_lEEESJ_SK_NS4_8TiledMMAINS4_8MMA_AtomIJNS4_4SM904GMMA30MMA_64x64x32_F32E5M2E5M2_SS_TNILNSO_7ScaleInE1ELSQ_1EEEEEENS4_6LayoutINS5_IJSC_SC_SC_EEENS5_IJNSA_ILi0EEESV_SV_EEEEENS5_IJNS4_10UnderscoreESY_SY_EEEEENS4_13SM90_TMA_LOADENS4_14ComposedLayoutINS4_7SwizzleILi3ELi4ELi3EEENS4_18smem_ptr_flag_bitsILi8EEENST_INS5_IJNSA_ILi8EEESH_EEENS5_IJSH_SC_EEEEEEEvNS4_8identityENS4_23SM90_TMA_LOAD_MULTICASTES1B_vS1C_EENS_8epilogue10collective6detail29Sm90TmaWarpSpecializedAdapterINS1G_15DefaultEpilogueISJ_SK_SK_NS1F_6thread17LinearCombinationISJ_Li1EffLNS1K_9ScaleType4KindE0ELNS_15FloatRoundStyleE2ESJ_EENS1_15EpilogueDefaultEEEEEvvEEEEvNT_6ParamsE)
        /*02f8*/ 	.short	0x0210
        /*02fa*/ 	.short	0x0470


	//----- nvinfo : EIATTR_SW_WAR
	.align		4
.L_36:
        /*02fc*/ 	.byte	0x04, 0x36
        /*02fe*/ 	.short	(.L_38 - .L_37)
.L_37:
        /*0300*/ 	.word	0x00000008
.L_38:


//--------------------- .nv.callgraph             --------------------------
	.section	.nv.callgraph,"",@"SHT_CUDA_CALLGRAPH"
	.align	4
	.sectionentsize	8
	.align		4
        /*0000*/ 	.word	0x00000000
	.align		4
        /*0004*/ 	.word	0xffffffff
	.align		4
        /*0008*/ 	.word	0x00000000
	.align		4
        /*000c*/ 	.word	0xfffffffe
	.align		4
        /*0010*/ 	.word	0x00000000
	.align		4
        /*0014*/ 	.word	0xfffffffd
	.align		4
        /*0018*/ 	.word	0x00000000
	.align		4
        /*001c*/ 	.word	0xfffffffc


//--------------------- .nv.constant4             --------------------------
	.section	.nv.constant4,"a",@progbits
	.align	8
	.align		8
.nv.constant4:
        /*0000*/ 	.dword	_ZN39_INTERNAL_4aa2d296_4_k_cu_d8bc55be_50494cuda3std3__45__cpo5beginE
	.align		8
        /*0008*/ 	.dword	_ZN39_INTERNAL_4aa2d296_4_k_cu_d8bc55be_50494cuda3std3__45__cpo3endE
	.align		8
        /*0010*/ 	.dword	_ZN39_INTERNAL_4aa2d296_4_k_cu_d8bc55be_50494cuda3std3__45__cpo6cbeginE
	.align		8
        /*0018*/ 	.dword	_ZN39_INTERNAL_4aa2d296_4_k_cu_d8bc55be_50494cuda3std3__45__cpo4cendE
	.align		8
        /*0020*/ 	.dword	_ZN39_INTERNAL_4aa2d296_4_k_cu_d8bc55be_50494cuda3std3__441_GLOBAL__N__4aa2d296_4_k_cu_d8bc55be_50496ignoreE
	.align		8
        /*0028*/ 	.dword	_ZN39_INTERNAL_4aa2d296_4_k_cu_d8bc55be_50494cuda3std3__419piecewise_constructE
	.align		8
        /*0030*/ 	.dword	_ZN39_INTERNAL_4aa2d296_4_k_cu_d8bc55be_50494cuda3std3__48in_placeE
	.align		8
        /*0038*/ 	.dword	_ZN39_INTERNAL_4aa2d296_4_k_cu_d8bc55be_50494cuda3std6ranges3__45__cpo4swapE
	.align		8
        /*0040*/ 	.dword	_ZN39_INTERNAL_4aa2d296_4_k_cu_d8bc55be_50494cuda3std6ranges3__45__cpo9iter_moveE
	.align		8
        /*0048*/ 	.dword	_ZN39_INTERNAL_4aa2d296_4_k_cu_d8bc55be_50494cute7productE
	.align		8
        /*0050*/ 	.dword	_ZN39_INTERNAL_4aa2d296_4_k_cu_d8bc55be_50494cute1_E


//--------------------- .text._ZN7cutlass13device_kernelINS_4gemm6kernel13GemmUniversalIN4cute5tupleIJiiiiEEENS1_10collective13CollectiveMmaINS1_37MainloopSm90TmaGmmaWarpSpecializedFP8ILi3ENS5_IJNS4_1CILi2EEENSA_ILi1EEESC_EEENS1_32KernelTmaWarpSpecializedPingpongEEENS5_IJNSA_ILi64EEESG_NSA_ILi128EEEEEENS_12float_e5m2_tENS5_IJlSC_lEEESJ_SK_NS4_8TiledMMAINS4_8MMA_AtomIJNS4_4SM904GMMA30MMA_64x64x32_F32E5M2E5M2_SS_TNILNSO_7ScaleInE1ELSQ_1EEEEEENS4_6LayoutINS5_IJSC_SC_SC_EEENS5_IJNSA_ILi0EEESV_SV_EEEEENS5_IJNS4_10UnderscoreESY_SY_EEEEENS4_13SM90_TMA_LOADENS4_14ComposedLayoutINS4_7SwizzleILi3ELi4ELi3EEENS4_18smem_ptr_flag_bitsILi8EEENST_INS5_IJNSA_ILi8EEESH_EEENS5_IJSH_SC_EEEEEEEvNS4_8identityENS4_23SM90_TMA_LOAD_MULTICASTES1B_vS1C_EENS_8epilogue10collective6detail29Sm90TmaWarpSpecializedAdapterINS1G_15DefaultEpilogueISJ_SK_SK_NS1F_6thread17LinearCombinationISJ_Li1EffLNS1K_9ScaleType4KindE0ELNS_15FloatRoundStyleE2ESJ_EENS1_15EpilogueDefaultEEEEEvvEEEEvNT_6ParamsE --------------------------
	.section	.text._ZN7cutlass13device_kernelINS_4gemm6kernel13GemmUniversalIN4cute5tupleIJiiiiEEENS1_10collective13CollectiveMmaINS1_37MainloopSm90TmaGmmaWarpSpecializedFP8ILi3ENS5_IJNS4_1CILi2EEENSA_ILi1EEESC_EEENS1_32KernelTmaWarpSpecializedPingpongEEENS5_IJNSA_ILi64EEESG_NSA_ILi128EEEEEENS_12float_e5m2_tENS5_IJlSC_lEEESJ_SK_NS4_8TiledMMAINS4_8MMA_AtomIJNS4_4SM904GMMA30MMA_64x64x32_F32E5M2E5M2_SS_TNILNSO_7ScaleInE1ELSQ_1EEEEEENS4_6LayoutINS5_IJSC_SC_SC_EEENS5_IJNSA_ILi0EEESV_SV_EEEEENS5_IJNS4_10UnderscoreESY_SY_EEEEENS4_13SM90_TMA_LOADENS4_14ComposedLayoutINS4_7SwizzleILi3ELi4ELi3EEENS4_18smem_ptr_flag_bitsILi8EEENST_INS5_IJNSA_ILi8EEESH_EEENS5_IJSH_SC_EEEEEEEvNS4_8identityENS4_23SM90_TMA_LOAD_MULTICASTES1B_vS1C_EENS_8epilogue10collective6detail29Sm90TmaWarpSpecializedAdapterINS1G_15DefaultEpilogueISJ_SK_SK_NS1F_6thread17LinearCombinationISJ_Li1EffLNS1K_9ScaleType4KindE0ELNS_15FloatRoundStyleE2ESJ_EENS1_15EpilogueDefaultEEEEEvvEEEEvNT_6ParamsE,"ax",@progbits
	.align	128
.text._ZN7cutlass13device_kernelINS_4gemm6kernel13GemmUniversalIN4cute5tupleIJiiiiEEENS1_10collective13CollectiveMmaINS1_37MainloopSm90TmaGmmaWarpSpecializedFP8ILi3ENS5_IJNS4_1CILi2EEENSA_ILi1EEESC_EEENS1_32KernelTmaWarpSpecializedPingpongEEENS5_IJNSA_ILi64EEESG_NSA_ILi128EEEEEENS_12float_e5m2_tENS5_IJlSC_lEEESJ_SK_NS4_8TiledMMAINS4_8MMA_AtomIJNS4_4SM904GMMA30MMA_64x64x32_F32E5M2E5M2_SS_TNILNSO_7ScaleInE1ELSQ_1EEEEEENS4_6LayoutINS5_IJSC_SC_SC_EEENS5_IJNSA_ILi0EEESV_SV_EEEEENS5_IJNS4_10UnderscoreESY_SY_EEEEENS4_13SM90_TMA_LOADENS4_14ComposedLayoutINS4_7SwizzleILi3ELi4ELi3EEENS4_18smem_ptr_flag_bitsILi8EEENST_INS5_IJNSA_ILi8EEESH_EEENS5_IJSH_SC_EEEEEEEvNS4_8identityENS4_23SM90_TMA_LOAD_MULTICASTES1B_vS1C_EENS_8epilogue10collective6detail29Sm90TmaWarpSpecializedAdapterINS1G_15DefaultEpilogueISJ_SK_SK_NS1F_6thread17LinearCombinationISJ_Li1EffLNS1K_9ScaleType4KindE0ELNS_15FloatRoundStyleE2ESJ_EENS1_15EpilogueDefaultEEEEEvvEEEEvNT_6ParamsE:
        .type           _ZN7cutlass13device_kernelINS_4gemm6kernel13GemmUniversalIN4cute5tupleIJiiiiEEENS1_10collective13CollectiveMmaINS1_37MainloopSm90TmaGmmaWarpSpecializedFP8ILi3ENS5_IJNS4_1CILi2EEENSA_ILi1EEESC_EEENS1_32KernelTmaWarpSpecializedPingpongEEENS5_IJNSA_ILi64EEESG_NSA_ILi128EEEEEENS_12float_e5m2_tENS5_IJlSC_lEEESJ_SK_NS4_8TiledMMAINS4_8MMA_AtomIJNS4_4SM904GMMA30MMA_64x64x32_F32E5M2E5M2_SS_TNILNSO_7ScaleInE1ELSQ_1EEEEEENS4_6LayoutINS5_IJSC_SC_SC_EEENS5_IJNSA_ILi0EEESV_SV_EEEEENS5_IJNS4_10UnderscoreESY_SY_EEEEENS4_13SM90_TMA_LOADENS4_14ComposedLayoutINS4_7SwizzleILi3ELi4ELi3EEENS4_18smem_ptr_flag_bitsILi8EEENST_INS5_IJNSA_ILi8EEESH_EEENS5_IJSH_SC_EEEEEEEvNS4_8identityENS4_23SM90_TMA_LOAD_MULTICASTES1B_vS1C_EENS_8epilogue10collective6detail29Sm90TmaWarpSpecializedAdapterINS1G_15DefaultEpilogueISJ_SK_SK_NS1F_6thread17LinearCombinationISJ_Li1EffLNS1K_9ScaleType4KindE0ELNS_15FloatRoundStyleE2ESJ_EENS1_15EpilogueDefaultEEEEEvvEEEEvNT_6ParamsE,@function
        .size           _ZN7cutlass13device_kernelINS_4gemm6kernel13GemmUniversalIN4cute5tupleIJiiiiEEENS1_10collective13CollectiveMmaINS1_37MainloopSm90TmaGmmaWarpSpecializedFP8ILi3ENS5_IJNS4_1CILi2EEENSA_ILi1EEESC_EEENS1_32KernelTmaWarpSpecializedPingpongEEENS5_IJNSA_ILi64EEESG_NSA_ILi128EEEEEENS_12float_e5m2_tENS5_IJlSC_lEEESJ_SK_NS4_8TiledMMAINS4_8MMA_AtomIJNS4_4SM904GMMA30MMA_64x64x32_F32E5M2E5M2_SS_TNILNSO_7ScaleInE1ELSQ_1EEEEEENS4_6LayoutINS5_IJSC_SC_SC_EEENS5_IJNSA_ILi0EEESV_SV_EEEEENS5_IJNS4_10UnderscoreESY_SY_EEEEENS4_13SM90_TMA_LOADENS4_14ComposedLayoutINS4_7SwizzleILi3ELi4ELi3EEENS4_18smem_ptr_flag_bitsILi8EEENST_INS5_IJNSA_ILi8EEESH_EEENS5_IJSH_SC_EEEEEEEvNS4_8identityENS4_23SM90_TMA_LOAD_MULTICASTES1B_vS1C_EENS_8epilogue10collective6detail29Sm90TmaWarpSpecializedAdapterINS1G_15DefaultEpilogueISJ_SK_SK_NS1F_6thread17LinearCombinationISJ_Li1EffLNS1K_9ScaleType4KindE0ELNS_15FloatRoundStyleE2ESJ_EENS1_15EpilogueDefaultEEEEEvvEEEEvNT_6ParamsE,(.L_x_142 - _ZN7cutlass13device_kernelINS_4gemm6kernel13GemmUniversalIN4cute5tupleIJiiiiEEENS1_10collective13CollectiveMmaINS1_37MainloopSm90TmaGmmaWarpSpecializedFP8ILi3ENS5_IJNS4_1CILi2EEENSA_ILi1EEESC_EEENS1_32KernelTmaWarpSpecializedPingpongEEENS5_IJNSA_ILi64EEESG_NSA_ILi128EEEEEENS_12float_e5m2_tENS5_IJlSC_lEEESJ_SK_NS4_8TiledMMAINS4_8MMA_AtomIJNS4_4SM904GMMA30MMA_64x64x32_F32E5M2E5M2_SS_TNILNSO_7ScaleInE1ELSQ_1EEEEEENS4_6LayoutINS5_IJSC_SC_SC_EEENS5_IJNSA_ILi0EEESV_SV_EEEEENS5_IJNS4_10UnderscoreESY_SY_EEEEENS4_13SM90_TMA_LOADENS4_14ComposedLayoutINS4_7SwizzleILi3ELi4ELi3EEENS4_18smem_ptr_flag_bitsILi8EEENST_INS5_IJNSA_ILi8EEESH_EEENS5_IJSH_SC_EEEEEEEvNS4_8identityENS4_23SM90_TMA_LOAD_MULTICASTES1B_vS1C_EENS_8epilogue10collective6detail29Sm90TmaWarpSpecializedAdapterINS1G_15DefaultEpilogueISJ_SK_SK_NS1F_6thread17LinearCombinationISJ_Li1EffLNS1K_9ScaleType4KindE0ELNS_15FloatRoundStyleE2ESJ_EENS1_15EpilogueDefaultEEEEEvvEEEEvNT_6ParamsE)
        .other          _ZN7cutlass13device_kernelINS_4gemm6kernel13GemmUniversalIN4cute5tupleIJiiiiEEENS1_10collective13CollectiveMmaINS1_37MainloopSm90TmaGmmaWarpSpecializedFP8ILi3ENS5_IJNS4_1CILi2EEENSA_ILi1EEESC_EEENS1_32KernelTmaWarpSpecializedPingpongEEENS5_IJNSA_ILi64EEESG_NSA_ILi128EEEEEENS_12float_e5m2_tENS5_IJlSC_lEEESJ_SK_NS4_8TiledMMAINS4_8MMA_AtomIJNS4_4SM904GMMA30MMA_64x64x32_F32E5M2E5M2_SS_TNILNSO_7ScaleInE1ELSQ_1EEEEEENS4_6LayoutINS5_IJSC_SC_SC_EEENS5_IJNSA_ILi0EEESV_SV_EEEEENS5_IJNS4_10UnderscoreESY_SY_EEEEENS4_13SM90_TMA_LOADENS4_14ComposedLayoutINS4_7SwizzleILi3ELi4ELi3EEENS4_18smem_ptr_flag_bitsILi8EEENST_INS5_IJNSA_ILi8EEESH_EEENS5_IJSH_SC_EEEEEEEvNS4_8identityENS4_23SM90_TMA_LOAD_MULTICASTES1B_vS1C_EENS_8epilogue10collective6detail29Sm90TmaWarpSpecializedAdapterINS1G_15DefaultEpilogueISJ_SK_SK_NS1F_6thread17LinearCombinationISJ_Li1EffLNS1K_9ScaleType4KindE0ELNS_15FloatRoundStyleE2ESJ_EENS1_15EpilogueDefaultEEEEEvvEEEEvNT_6ParamsE,@"STO_CUDA_ENTRY STV_DEFAULT"
_ZN7cutlass13device_kernelINS_4gemm6kernel13GemmUniversalIN4cute5tupleIJiiiiEEENS1_10collective13CollectiveMmaINS1_37MainloopSm90TmaGmmaWarpSpecializedFP8ILi3ENS5_IJNS4_1CILi2EEENSA_ILi1EEESC_EEENS1_32KernelTmaWarpSpecializedPingpongEEENS5_IJNSA_ILi64EEESG_NSA_ILi128EEEEEENS_12float_e5m2_tENS5_IJlSC_lEEESJ_SK_NS4_8TiledMMAINS4_8MMA_AtomIJNS4_4SM904GMMA30MMA_64x64x32_F32E5M2E5M2_SS_TNILNSO_7ScaleInE1ELSQ_1EEEEEENS4_6LayoutINS5_IJSC_SC_SC_EEENS5_IJNSA_ILi0EEESV_SV_EEEEENS5_IJNS4_10UnderscoreESY_SY_EEEEENS4_13SM90_TMA_LOADENS4_14ComposedLayoutINS4_7SwizzleILi3ELi4ELi3EEENS4_18smem_ptr_flag_bitsILi8EEENST_INS5_IJNSA_ILi8EEESH_EEENS5_IJSH_SC_EEEEEEEvNS4_8identityENS4_23SM90_TMA_LOAD_MULTICASTES1B_vS1C_EENS_8epilogue10collective6detail29Sm90TmaWarpSpecializedAdapterINS1G_15DefaultEpilogueISJ_SK_SK_NS1F_6thread17LinearCombinationISJ_Li1EffLNS1K_9ScaleType4KindE0ELNS_15FloatRoundStyleE2ESJ_EENS1_15EpilogueDefaultEEEEEvvEEEEvNT_6ParamsE:
[----:B------:R-:W-:Y:S01]  /*0000*/  LDC R1, c[0x0][0x28] ;  /* 0x00000a00ff017b82 */ /* 0x000fe20000000800 */
[----:B------:R-:W0:Y:S01]  /*0010*/  S2R R11, SR_TID.X ;  /* 0x00000000000b7919 */ /* 0x000e220000002100 */
[----:B------:R-:W-:Y:S01]  /*0020*/  ELECT P0, URZ, PT ;  /* 0x00000000003f782f */ /* 0x000fe20003800000 */
[----:B------:R-:W-:Y:S01]  /*0030*/  BSSY B0, `(.L_x_0) ;  /* 0x000000f000007945 */ /* 0x000fe20003800000 */
[--C-:B0-----:R-:W-:Y:S02]  /*0040*/  SHF.R.U32.HI R0, RZ, 0x5, R11.reuse ;  /* 0x00000005ff007819 */ /* 0x101fe4000001160b */
[----:B------:R-:W-:-:S03]  /*0050*/  SHF.R.U32.HI R5, RZ, 0x7, R11 ;  /* 0x00000007ff057819 */ /* 0x000fc6000001160b */
[----:B------:R-:W0:Y:S04]  /*0060*/  SHFL.IDX PT, R2, R0, RZ, 0x1f ;  /* 0x00001fff00027589 */ /* 0x000e2800000e0000 */
[----:B------:R1:W2:Y:S01]  /*0070*/  SHFL.IDX PT, R6, R5, RZ, 0x1f ;  /* 0x00001fff05067589 */ /* 0x0002a200000e0000 */
[----:B0-----:R-:W-:-:S13]  /*0080*/  ISETP.NE.OR P0, PT, R2, RZ, !P0 ;  /* 0x000000ff0200720c */ /* 0x001fda0004705670 */
[----:B-12---:R-:W-:Y:S05]  /*0090*/  @P0 BRA `(.L_x_1) ;  /* 0x0000000000200947 */ /* 0x006fea0003800000 */
[----:B------:R-:W-:Y:S02]  /*00a0*/  ULDC.64 UR4, c[0x0][0x198] ;  /* 0x0000660000047ab9 */ /* 0x000fe40000000a00 */
[----:B------:R-:W-:Y:S02]  /*00b0*/  UIADD3 UR6, UP0, UR4, 0xf0, URZ ;  /* 0x000000f004067890 */ /* 0x000fe4000ff1e03f */
[----:B------:R-:W-:Y:S02]  /*00c0*/  UIADD3 UR4, UP1, UR4, 0x1f0, URZ ;  /* 0x000001f004047890 */ /* 0x000fe4000ff3e03f */
[----:B------:R-:W-:Y:S02]  /*00d0*/  UIADD3.X UR7, URZ, UR5, URZ, UP0, !UPT ;  /* 0x000000053f077290 */ /* 0x000fe400087fe43f */
[----:B------:R-:W-:-:S07]  /*00e0*/  UIADD3.X UR5, URZ, UR5, URZ, UP1, !UPT ;  /* 0x000000053f057290 */ /* 0x000fce0008ffe43f */
[----:B------:R0:W-:Y:S02]  /*00f0*/  UTMACCTL.PF [UR6] ;  /* 0x00000000060079b9 */ /* 0x0001e40008040000 */
[----:B------:R0:W-:Y:S02]  /*0100*/  UTMACCTL.PF [UR4] ;  /* 0x00000000040079b9 */ /* 0x0001e40008040000 */
[----:B0-----:R-:W-:Y:S01]  /*0110*/  NOP ;  /* 0x0000000000007918 */ /* 0x001fe20000000000 */
.L_x_1:
[----:B------:R-:W-:Y:S05]  /*0120*/  BSYNC B0 ;  /* 0x0000000000007941 */ /* 0x000fea0003800000 */
.L_x_0:
[----:B------:R-:W0:Y:S02]  /*0130*/  SHFL.IDX PT, R7, R0, RZ, 0x1f ;  /* 0x00001fff00077589 */ /* 0x000e2400000e0000 */
[----:B0-----:R-:W-:-:S13]  /*0140*/  ISETP.NE.AND P0, PT, R7, RZ, PT ;  /* 0x000000ff0700720c */ /* 0x001fda0003f05270 */
[----:B------:R-:W-:Y:S05]  /*0150*/  @P0 BRA `(.L_x_2) ;  /* 0x0000000000500947 */ /* 0x000fea0003800000 */
[----:B------:R-:W0:Y:S01]  /*0160*/  S2UR UR8, SR_CgaCtaId ;  /* 0x00000000000879c3 */ /* 0x000e220000008800 */
[----:B------:R-:W-:Y:S01]  /*0170*/  UMOV UR4, 0x400 ;  /* 0x0000040000047882 */ /* 0x000fe20000000000 */
[----:B------:R-:W-:Y:S01]  /*0180*/  UMOV UR5, 0x1 ;  /* 0x0000000100057882 */ /* 0x000fe20000000000 */
[----:B------:R-:W-:Y:S01]  /*0190*/  UMOV UR6, 0x2 ;  /* 0x0000000200067882 */ /* 0x000fe20000000000 */
[----:B------:R-:W-:Y:S01]  /*01a0*/  ELECT P0, URZ, PT ;  /* 0x00000000003f782f */ /* 0x000fe20003800000 */
[----:B------:R-:W-:-:S04]  /*01b0*/  UIADD3 UR6, -UR6, 0x100000, URZ ;  /* 0x0010000006067890 */ /* 0x000fc8000fffe13f */
[----:B------:R-:W-:Y:S02]  /*01c0*/  USHF.L.U32 UR7, UR6, 0xb, URZ ;  /* 0x0000000b06077899 */ /* 0x000fe4000800063f */
[----:B------:R-:W-:Y:S02]  /*01d0*/  USHF.L.U32 UR6, UR6, 0x1, URZ ;  /* 0x0000000106067899 */ /* 0x000fe4000800063f */
[----:B0-----:R-:W-:Y:S02]  /*01e0*/  ULEA UR8, UR8, UR4, 0x18 ;  /* 0x0000000408087291 */ /* 0x001fe4000f8ec03f */
[----:B------:R-:W-:-:S04]  /*01f0*/  UIADD3 UR4, -UR5, 0x100000, URZ ;  /* 0x0010000005047890 */ /* 0x000fc8000fffe13f */
[----:B------:R-:W-:Y:S02]  /*0200*/  USHF.L.U32 UR5, UR4, 0xb, URZ ;  /* 0x0000000b04057899 */ /* 0x000fe4000800063f */
[----:B------:R-:W-:Y:S01]  /*0210*/  USHF.L.U32 UR4, UR4, 0x1, URZ ;  /* 0x0000000104047899 */ /* 0x000fe2000800063f */
[----:B------:R-:W0:Y:S11]  /*0220*/  FENCE.VIEW.ASYNC.S ;  /* 0x00000000000073c6 */ /* 0x000e360000000000 */
[----:B0-----:R0:W1:Y:S01]  /*0230*/  SYNCS.EXCH.64 URZ, [UR8], UR4 ;  /* 0x00000004083f75b2 */ /* 0x0010620008000100 */
[----:B------:R0:W2:Y:S01]  /*0240*/  SYNCS.EXCH.64 URZ, [UR8+0x18], UR6 ;  /* 0x00001806083f75b2 */ /* 0x0000a20008000100 */
[----:B------:R0:W3:Y:S01]  /*0250*/  SYNCS.EXCH.64 URZ, [UR8+0x8], UR4 ;  /* 0x00000804083f75b2 */ /* 0x0000e20008000100 */
[----:B------:R0:W4:Y:S01]  /*0260*/  SYNCS.EXCH.64 URZ, [UR8+0x20], UR6 ;  /* 0x00002006083f75b2 */ /* 0x0001220008000100 */
[----:B------:R0:W0:Y:S01]  /*0270*/  SYNCS.EXCH.64 URZ, [UR8+0x10], UR4 ;  /* 0x00001004083f75b2 */ /* 0x0000220008000100 */
[----:B------:R0:W0:Y:S01]  /*0280*/  SYNCS.EXCH.64 URZ, [UR8+0x28], UR6 ;  /* 0x00002806083f75b2 */ /* 0x0000220008000100 */
[----:B------:R-:W-:Y:S01]  /*0290*/  NOP ;  /* 0x0000000000007918 */ /* 0x000fe20000000000 */
.L_x_2:
[----:B------:R-:W5:Y:S01]  /*02a0*/  SHFL.IDX PT, R3, R0, RZ, 0x1f ;  /* 0x00001fff00037589 */ /* 0x000f6200000e0000 */
[----:B------:R-:W-:Y:S01]  /*02b0*/  SHF.R.S32.HI R4, RZ, 0x1f, R11 ;  /* 0x0000001fff047819 */ /* 0x000fe2000001140b */
[----:B------:R-:W1:Y:S01]  /*02c0*/  S2UR UR13, SR_CTAID.X ;  /* 0x00000000000d79c3 */ /* 0x000e620000002500 */
[----:B------:R-:W-:Y:S01]  /*02d0*/  ELECT P0, URZ, PT ;  /* 0x00000000003f782f */ /* 0x000fe20003800000 */
[----:B------:R1:W2:Y:S01]  /*02e0*/  SHFL.IDX PT, R8, R0, RZ, 0x1f ;  /* 0x00001fff00087589 */ /* 0x0002a200000e0000 */
[----:B------:R-:W-:Y:S02]  /*02f0*/  LEA.HI R4, R4, R11, RZ, 0x7 ;  /* 0x0000000b04047211 */ /* 0x000fe400078f38ff */
[----:B------:R-:W-:Y:S01]  /*0300*/  ELECT P1, URZ, PT ;  /* 0x00000000003f782f */ /* 0x000fe20003820000 */
[----:B------:R-:W-:Y:S01]  /*0310*/  NOP ;  /* 0x0000000000007918 */ /* 0x000fe20000000000 */
[----:B------:R-:W3:Y:S01]  /*0320*/  S2R R16, SR_CTAID.Y ;  /* 0x0000000000107919 */ /* 0x000ee20000002600 */
[----:B------:R-:W-:Y:S01]  /*0330*/  LOP3.LUT R4, R4, 0xffffff80, RZ, 0xc0, !PT ;  /* 0xffffff8004047812 */ /* 0x000fe200078ec0ff */
[----:B0-----:R-:W-:Y:S01]  /*0340*/  ULDC UR4, c[0x0][0x150] ;  /* 0x0000540000047ab9 */ /* 0x001fe20000000800 */
[----:B------:R-:W0:Y:S01]  /*0350*/  LDC R12, c[0x0][0x144] ;  /* 0x00005100ff0c7b82 */ /* 0x000e220000000800 */
[----:B------:R4:W0:Y:S01]  /*0360*/  SHFL.IDX PT, R14, R5, RZ, 0x1f ;  /* 0x00001fff050e7589 */ /* 0x00082200000e0000 */
[----:B------:R-:W-:Y:S01]  /*0370*/  UMOV UR12, 0x80 ;  /* 0x00000080000c7882 */ /* 0x000fe20000000000 */
[----:B------:R-:W-:Y:S01]  /*0380*/  IMAD.IADD R10, R11, 0x1, -R4 ;  /* 0x000000010b0a7824 */ /* 0x000fe200078e0a04 */
[----:B------:R-:W-:Y:S01]  /*0390*/  NOP ;  /* 0x0000000000007918 */ /* 0x000fe20000000000 */
[C---:B------:R-:W-:Y:S01]  /*03a0*/  VIADD R38, R6.reuse, 0xffffffff ;  /* 0xffffffff06267836 */ /* 0x040fe20000000000 */
[----:B------:R-:W-:-:S02]  /*03b0*/  ISETP.NE.AND P5, PT, R6, RZ, PT ;  /* 0x000000ff0600720c */ /* 0x000fc40003fa5270 */
[----:B------:R-:W-:Y:S01]  /*03c0*/  SHF.R.S32.HI R19, RZ, 0x1f, R10 ;  /* 0x0000001fff137819 */ /* 0x000fe2000001140a */
[----:B------:R-:W0:Y:S01]  /*03d0*/  LDC R13, c[0x0][0x140] ;  /* 0x00005000ff0d7b82 */ /* 0x000e220000000800 */
[----:B------:R-:W-:Y:S02]  /*03e0*/  ISETP.GE.U32.AND P6, PT, R38, 0x2, PT ;  /* 0x000000022600780c */ /* 0x000fe40003fc6070 */
[----:B-----5:R-:W-:Y:S02]  /*03f0*/  ISETP.NE.OR P0, PT, R3, RZ, !P0 ;  /* 0x000000ff0300720c */ /* 0x020fe40004705670 */
[----:B------:R-:W-:Y:S02]  /*0400*/  LEA.HI R3, R19, R10, RZ, 0x3 ;  /* 0x0000000a13037211 */ /* 0x000fe400078f18ff */
[----:B-1----:R-:W-:Y:S01]  /*0410*/  I2FP.F32.U32 R4, UR13 ;  /* 0x0000000d00047c45 */ /* 0x002fe20008201000 */
[----:B------:R-:W1:Y:S01]  /*0420*/  LDC R27, c[0x0][0x148] ;  /* 0x00005200ff1b7b82 */ /* 0x000e620000000800 */
[----:B------:R-:W-:-:S02]  /*0430*/  SHF.R.S32.HI R0, RZ, 0x3, R3 ;  /* 0x00000003ff007819 */ /* 0x000fc40000011403 */
[----:B--2---:R-:W-:Y:S01]  /*0440*/  ISETP.NE.OR P1, PT, R8, RZ, !P1 ;  /* 0x000000ff0800720c */ /* 0x004fe20004f25670 */
[----:B------:R-:W-:Y:S01]  /*0450*/  FMUL R9, R4, UR4 ;  /* 0x0000000404097c20 */ /* 0x000fe20008400000 */
[----:B------:R-:W-:Y:S01]  /*0460*/  SHF.R.S32.HI R3, RZ, 0x1f, R3 ;  /* 0x0000001fff037819 */ /* 0x000fe20000011403 */
[----:B------:R-:W-:Y:S01]  /*0470*/  ULDC UR4, c[0x0][0x154] ;  /* 0x0000550000047ab9 */ /* 0x000fe20000000800 */
[----:B------:R-:W-:Y:S01]  /*0480*/  SHF.R.S32.HI R8, RZ, 0x1f, R7 ;  /* 0x0000001fff087819 */ /* 0x000fe20000011407 */
[----:B------:R-:W-:Y:S01]  /*0490*/  VOTEU.ALL UP1, P0 ;  /* 0x00000000003f7886 */ /* 0x000fe20000020000 */
[----:B------:R-:W-:Y:S01]  /*04a0*/  LEA.HI R4, R3, R0, RZ, 0x2 ;  /* 0x0000000003047211 */ /* 0x000fe200078f10ff */
[----:B------:R-:W2:Y:S01]  /*04b0*/  F2I.U32.TRUNC.NTZ R9, R9 ;  /* 0x0000000900097305 */ /* 0x000ea2000020f000 */
[----:B------:R-:W-:Y:S01]  /*04c0*/  LEA.HI R8, R8, R7, RZ, 0x2 ;  /* 0x0000000708087211 */ /* 0x000fe200078f10ff */
[----:B------:R-:W-:Y:S01]  /*04d0*/  VOTEU.ALL UP0, P0 ;  /* 0x00000000003f7886 */ /* 0x000fe20000000000 */
[----:B------:R-:W-:Y:S01]  /*04e0*/  SHF.R.S32.HI R3, RZ, 0x1f, R2 ;  /* 0x0000001fff037819 */ /* 0x000fe20000011402 */
[----:B------:R-:W5:Y:S01]  /*04f0*/  @!UP1 S2UR UR7, SR_CgaCtaId ;  /* 0x00000000000799c3 */ /* 0x000f620000008800 */
[----:B----4-:R-:W-:Y:S01]  /*0500*/  LOP3.LUT R5, R4, 0xfffffffc, RZ, 0xc0, !PT ;  /* 0xfffffffc04057812 */ /* 0x010fe200078ec0ff */
[----:B------:R-:W-:Y:S01]  /*0510*/  VOTEU.ALL UP2, P1 ;  /* 0x00000000003f7886 */ /* 0x000fe20000840000 */
[----:B------:R-:W-:Y:S01]  /*0520*/  LOP3.LUT R8, R8, 0x3ffffffc, RZ, 0xc0, !PT ;  /* 0x3ffffffc08087812 */ /* 0x000fe200078ec0ff */
[----:B------:R-:W-:Y:S01]  /*0530*/  @!UP1 UMOV UR6, 0x400 ;  /* 0x0000040000069882 */ /* 0x000fe20000000000 */
[----:B------:R-:W-:Y:S01]  /*0540*/  LEA.HI R3, R3, R2, RZ, 0x2 ;  /* 0x0000000203037211 */ /* 0x000fe200078f10ff */
[----:B------:R-:W-:Y:S01]  /*0550*/  IMAD.IADD R5, R0, 0x1, -R5 ;  /* 0x0000000100057824 */ /* 0x000fe200078e0a05 */
[----:B------:R-:W-:Y:S01]  /*0560*/  @!UP2 UMOV UR9, 0x400 ;  /* 0x000004000009a882 */ /* 0x000fe20000000000 */
[----:B------:R-:W-:Y:S01]  /*0570*/  IMAD.IADD R8, R7, 0x1, -R8 ;  /* 0x0000000107087824 */ /* 0x000fe200078e0a08 */
[----:B------:R-:W-:Y:S01]  /*0580*/  LOP3.LUT R3, R3, 0xfffffffc, RZ, 0xc0, !PT ;  /* 0xfffffffc03037812 */ /* 0x000fe200078ec0ff */
[----:B------:R-:W4:Y:S01]  /*0590*/  @!UP2 S2UR UR10, SR_CgaCtaId ;  /* 0x00000000000aa9c3 */ /* 0x000f220000008800 */
[----:B--2---:R-:W-:Y:S01]  /*05a0*/  IMAD.MOV R9, RZ, RZ, -R9 ;  /* 0x000000ffff097224 */ /* 0x004fe200078e0a09 */
[----:B------:R-:W-:Y:S01]  /*05b0*/  VOTEU.ALL UP3, P1 ;  /* 0x00000000003f7886 */ /* 0x000fe20000860000 */
[----:B------:R-:W-:Y:S01]  /*05c0*/  IMAD R5, R8, 0x4, R5 ;  /* 0x0000000408057824 */ /* 0x000fe200078e0205 */
[----:B------:R-:W-:Y:S01]  /*05d0*/  VOTEU.ALL UP4, P1 ;  /* 0x00000000003f7886 */ /* 0x000fe20000880000 */
[----:B------:R-:W-:Y:S01]  /*05e0*/  IMAD.IADD R18, R2, 0x1, -R3 ;  /* 0x0000000102127824 */ /* 0x000fe200078e0a03 */
[----:B---3--:R-:W-:Y:S01]  /*05f0*/  I2FP.F32.U32 R2, R16 ;  /* 0x0000001000027245 */ /* 0x008fe20000201000 */
[----:B0-----:R-:W-:Y:S01]  /*0600*/  IMAD R25, R12, R9, UR13 ;  /* 0x0000000d0c197e24 */ /* 0x001fe2000f8e0209 */
[C---:B------:R-:W-:Y:S01]  /*0610*/  LEA.HI R0, R5.reuse, R5, RZ, 0x1 ;  /* 0x0000000505007211 */ /* 0x040fe200078f08ff */
[C---:B------:R-:W-:Y:S01]  /*0620*/  IMAD.SHL.U32 R12, R5.reuse, 0x4, RZ ;  /* 0x00000004050c7824 */ /* 0x040fe200078e00ff */
[----:B------:R-:W-:Y:S01]  /*0630*/  VOTEU.ALL UP5, P1 ;  /* 0x00000000003f7886 */ /* 0x000fe200008a0000 */
[----:B------:R-:W-:Y:S01]  /*0640*/  FMUL R2, R2, UR4 ;  /* 0x0000000402027c20 */ /* 0x000fe20008400000 */
[----:B------:R-:W-:Y:S01]  /*0650*/  LOP3.LUT R0, R0, 0xfffffffe, RZ, 0xc0, !PT ;  /* 0xfffffffe00007812 */ /* 0x000fe200078ec0ff */
[----:B------:R-:W-:Y:S01]  /*0660*/  UMOV UR4, 0x20 ;  /* 0x0000002000047882 */ /* 0x000fe20000000000 */
[----:B-----5:R-:W-:Y:S01]  /*0670*/  @!UP1 ULEA UR8, UR7, UR6, 0x18 ;  /* 0x0000000607089291 */ /* 0x020fe2000f8ec03f */
[----:B------:R-:W-:Y:S01]  /*0680*/  LOP3.LUT R12, R5, 0xc, R12, 0x78, !PT ;  /* 0x0000000c050c7812 */ /* 0x000fe200078e780c */
[----:B------:R-:W-:-:S04]  /*0690*/  @!UP1 UIADD3 UR4, -UR4, 0x100000, URZ ;  /* 0x0010000004049890 */ /* 0x000fc8000fffe13f */
[----:B------:R-:W-:Y:S02]  /*06a0*/  @!UP1 USHF.L.U32 UR5, UR4, 0xb, URZ ;  /* 0x0000000b04059899 */ /* 0x000fe4000800063f */
[----:B------:R-:W-:Y:S01]  /*06b0*/  @!UP1 USHF.L.U32 UR4, UR4, 0x1, URZ ;  /* 0x0000000104049899 */ /* 0x000fe2000800063f */
[----:B------:R-:W-:Y:S01]  /*06c0*/  IMAD.IADD R0, R5, 0x1, -R0 ;  /* 0x0000000105007824 */ /* 0x000fe200078e0a00 */
[----:B------:R-:W0:Y:S01]  /*06d0*/  F2I.U32.TRUNC.NTZ R2, R2 ;  /* 0x0000000200027305 */ /* 0x000e22000020f000 */
[----:B------:R-:W-:-:S04]  /*06e0*/  @!UP2 UIADD3 UR6, -UR12, 0x100000, URZ ;  /* 0x001000000c06a890 */ /* 0x000fc8000fffe13f */
[----:B------:R-:W-:Y:S02]  /*06f0*/  @!UP2 USHF.L.U32 UR7, UR6, 0xb, URZ ;  /* 0x0000000b0607a899 */ /* 0x000fe4000800063f */
[----:B------:R-:W-:Y:S01]  /*0700*/  @!UP2 USHF.L.U32 UR6, UR6, 0x1, URZ ;  /* 0x000000010606a899 */ /* 0x000fe2000800063f */
[----:B------:R-:W-:Y:S01]  /*0710*/  ISETP.EQ.U32.AND P2, PT, R13, 0x1, PT ;  /* 0x000000010d00780c */ /* 0x000fe20003f42070 */
[----:B------:R-:W-:Y:S01]  /*0720*/  VOTEU.ALL UP1, P0 ;  /* 0x00000000003f7886 */ /* 0x000fe20000020000 */
[----:B------:R-:W-:Y:S01]  /*0730*/  ISETP.NE.AND P3, PT, R0, R25, PT ;  /* 0x000000190000720c */ /* 0x000fe20003f65270 */
[----:B------:R-:W-:Y:S01]  /*0740*/  IMAD.MOV.U32 R13, RZ, RZ, 0x1 ;  /* 0x00000001ff0d7424 */ /* 0x000fe200078e00ff */
[----:B----4-:R-:W-:Y:S01]  /*0750*/  @!UP2 ULEA UR9, UR10, UR9, 0x18 ;  /* 0x000000090a09a291 */ /* 0x010fe2000f8ec03f */
[----:B------:R-:W-:Y:S01]  /*0760*/  LOP3.LUT P0, RZ, R10, 0x7, RZ, 0xc0, !PT ;  /* 0x000000070aff7812 */ /* 0x000fe2000780c0ff */
[----:B------:R-:W-:Y:S01]  /*0770*/  VOTEU.ALL UP2, P1 ;  /* 0x00000000003f7886 */ /* 0x000fe20000840000 */
[----:B------:R-:W-:Y:S01]  /*0780*/  ISETP.NE.AND P1, PT, R18, 0x3, PT ;  /* 0x000000031200780c */ /* 0x000fe20003f25270 */
[----:B------:R-:W2:Y:S02]  /*0790*/  FENCE.VIEW.ASYNC.S ;  /* 0x00000000000073c6 */ /* 0x000ea40000000000 */
[----:B--2---:R2:W3:Y:S01]  /*07a0*/  @!UP0 SYNCS.EXCH.64 URZ, [UR8+0x60], UR4 ;  /* 0x00006004083f85b2 */ /* 0x0044e20008000100 */
[----:B------:R-:W-:-:S02]  /*07b0*/  ISETP.LT.U32.AND P0, PT, R12, 0x2, !P0 ;  /* 0x000000020c00780c */ /* 0x000fc40004701070 */
[----:B------:R-:W-:Y:S01]  /*07c0*/  ISETP.EQ.OR P1, PT, R18, RZ, !P1 ;  /* 0x000000ff1200720c */ /* 0x000fe20004f22670 */
[----:B0-----:R-:W-:Y:S01]  /*07d0*/  IMAD.MOV R24, RZ, RZ, -R2 ;  /* 0x000000ffff187224 */ /* 0x001fe200078e0a02 */
[----:B------:R-:W-:Y:S02]  /*07e0*/  R2UR UR11, R14 ;  /* 0x000000000e0b72ca */ /* 0x000fe400000e0000 */
[----:B------:R-:W-:Y:S01]  /*07f0*/  @P3 LEA.HI R0, R12, R12, RZ, 0x1 ;  /* 0x0000000c0c003211 */ /* 0x000fe200078f08ff */
[----:B-1----:R-:W-:Y:S01]  /*0800*/  IMAD R3, R27, R24, R16 ;  /* 0x000000181b037224 */ /* 0x002fe200078e0210 */
[----:B------:R-:W-:Y:S02]  /*0810*/  ISETP.EQ.AND P1, PT, R6, RZ, P1 ;  /* 0x000000ff0600720c */ /* 0x000fe40000f22270 */
[----:B------:R-:W-:Y:S02]  /*0820*/  @P3 SHF.R.S32.HI R0, RZ, 0x1, R0 ;  /* 0x00000001ff003819 */ /* 0x000fe40000011400 */
[----:B------:R-:W-:Y:S01]  /*0830*/  SEL R7, RZ, 0x1, !P1 ;  /* 0x00000001ff077807 */ /* 0x000fe20004800000 */
[----:B------:R2:W0:Y:S01]  /*0840*/  @!UP1 SYNCS.EXCH.64 URZ, [UR8+0x68], UR4 ;  /* 0x00006804083f95b2 */ /* 0x0004220008000100 */
[----:B------:R-:W-:Y:S01]  /*0850*/  @P3 ISETP.NE.AND P4, PT, R0, R3, PT ;  /* 0x000000030000320c */ /* 0x000fe20003f85270 */
[----:B------:R-:W-:Y:S01]  /*0860*/  NOP ;  /* 0x0000000000007918 */ /* 0x000fe20000000000 */
[----:B------:R-:W-:-:S02]  /*0870*/  SEL R0, RZ, 0x1, !P0 ;  /* 0x00000001ff007807 */ /* 0x000fc40004000000 */
[----:B------:R-:W-:Y:S02]  /*0880*/  @P3 SEL R13, RZ, 0x1, P4 ;  /* 0x00000001ff0d3807 */ /* 0x000fe40002000000 */
[----:B------:R-:W-:Y:S02]  /*0890*/  SEL R7, R7, 0x2, P6 ;  /* 0x0000000207077807 */ /* 0x000fe40003000000 */
[----:B------:R-:W-:Y:S01]  /*08a0*/  LOP3.LUT R13, R13, R0, RZ, 0xc0, !PT ;  /* 0x000000000d0d7212 */ /* 0x000fe200078ec0ff */
[----:B------:R2:W1:Y:S01]  /*08b0*/  @!UP2 SYNCS.EXCH.64 URZ, [UR9+0x40], UR6 ;  /* 0x00004006093fa5b2 */ /* 0x0004620008000100 */
[----:B------:R2:W4:Y:S01]  /*08c0*/  @!UP3 SYNCS.EXCH.64 URZ, [UR9+0x48], UR6 ;  /* 0x00004806093fb5b2 */ /* 0x0005220008000100 */
[----:B------:R2:W0:Y:S01]  /*08d0*/  @!UP4 SYNCS.EXCH.64 URZ, [UR9+0x50], UR6 ;  /* 0x00005006093fc5b2 */ /* 0x0004220008000100 */
[----:B------:R2:W0:Y:S01]  /*08e0*/  @!UP5 SYNCS.EXCH.64 URZ, [UR9+0x58], UR6 ;  /* 0x00005806093fd5b2 */ /* 0x0004220008000100 */
[----:B------:R-:W-:Y:S01]  /*08f0*/  NOP ;  /* 0x0000000000007918 */ /* 0x000fe20000000000 */
[----:B--23--:R-:W-:Y:S05]  /*0900*/  @!P2 BRA `(.L_x_3) ;  /* 0x000000000008a947 */ /* 0x00cfea0003800000 */
[----:B01--4-:R-:W-:Y:S01]  /*0910*/  UCGABAR_ARV ;  /* 0x00000000000079c7 */ /* 0x013fe20008000000 */
[----:B------:R-:W-:Y:S05]  /*0920*/  BRA `(.L_x_4) ;  /* 0x0000000000047947 */ /* 0x000fea0003800000 */
.L_x_3:
[----:B01--4-:R-:W-:Y:S01]  /*0930*/  NOP ;  /* 0x0000000000007918 */ /* 0x013fe20000000000 */
.L_x_4:
[----:B------:R-:W-:Y:S01]  /*0940*/  ULDC.64 UR4, c[0x0][0x598] ;  /* 0x0001660000047ab9 */ /* 0x000fe20000000a00 */
[----:B------:R-:W-:Y:S01]  /*0950*/  ULDC.64 UR20, c[0x0][0x208] ;  /* 0x0000820000147ab9 */ /* 0x000fe20000000a00 */
[----:B------:R-:W-:-:S04]  /*0960*/  ISETP.NE.U32.AND P0, PT, RZ, UR4, PT ;  /* 0x00000004ff007c0c */ /* 0x000fc8000bf05070 */
[----:B------:R-:W-:-:S13]  /*0970*/  ISETP.NE.AND.EX P0, PT, RZ, UR5, PT, P0 ;  /* 0x00000005ff007c0c */ /* 0x000fda000bf05300 */
[----:B------:R-:W-:Y:S05]  /*0980*/  @!P0 BRA `(.L_x_5) ;  /* 0x00000000001c8947 */ /* 0x000fea0003800000 */
[----:B------:R-:W0:Y:S02]  /*0990*/  LDC.64 R2, c[0x0][0x598] ;  /* 0x00016600ff027b82 */ /* 0x000e240000000a00 */
[----:B0-----:R-:W2:Y:S02]  /*09a0*/  LDG.E.64 R2, desc[UR20][R2.64] ;  /* 0x0000001402027981 */ /* 0x001ea4000c1e1b00 */
[----:B--2---:R-:W-:-:S04]  /*09b0*/  ISETP.NE.U32.AND P0, PT, R2, RZ, PT ;  /* 0x000000ff0200720c */ /* 0x004fc80003f05070 */
[----:B------:R-:W-:-:S13]  /*09c0*/  ISETP.NE.AND.EX P0, PT, R3, RZ, PT, P0 ;  /* 0x000000ff0300720c */ /* 0x000fda0003f05300 */
[----:B------:R-:W-:Y:S05]  /*09d0*/  @!P0 BRA `(.L_x_5) ;  /* 0x0000000000088947 */ /* 0x000fea0003800000 */
[----:B------:R0:W5:Y:S01]  /*09e0*/  LD.E R14, desc[UR20][R2.64] ;  /* 0x00000014020e7980 */ /* 0x000162000c101900 */
[----:B------:R-:W-:Y:S05]  /*09f0*/  BRA `(.L_x_6) ;  /* 0x0000000000207947 */ /* 0x000fea0003800000 */
.L_x_5:
[----:B------:R-:W-:Y:S02]  /*0a00*/  ULDC.64 UR4, c[0x0][0x588] ;  /* 0x0001620000047ab9 */ /* 0x000fe40000000a00 */
[----:B------:R-:W-:-:S04]  /*0a10*/  ISETP.NE.U32.AND P0, PT, RZ, UR4, PT ;  /* 0x00000004ff007c0c */ /* 0x000fc8000bf05070 */
[----:B------:R-:W-:-:S13]  /*0a20*/  ISETP.NE.AND.EX P0, PT, RZ, UR5, PT, P0 ;  /* 0x00000005ff007c0c */ /* 0x000fda000bf05300 */
[----:B------:R-:W-:Y:S05]  /*0a30*/  @!P0 BRA `(.L_x_7) ;  /* 0x00000000000c8947 */ /* 0x000fea0003800000 */
[----:B------:R-:W0:Y:S02]  /*0a40*/  LDC.64 R14, c[0x0][0x588] ;  /* 0x00016200ff0e7b82 */ /* 0x000e240000000a00 */
[----:B0-----:R1:W5:Y:S01]  /*0a50*/  LDG.E R14, desc[UR20][R14.64] ;  /* 0x000000140e0e7981 */ /* 0x001362000c1e1900 */
[----:B------:R-:W-:Y:S05]  /*0a60*/  BRA `(.L_x_6) ;  /* 0x0000000000047947 */ /* 0x000fea0003800000 */
.L_x_7:
[----:B------:R-:W2:Y:S02]  /*0a70*/  LDC R14, c[0x0][0x580] ;  /* 0x00016000ff0e7b82 */ /* 0x000ea40000000800 */
.L_x_6:
[----:B------:R-:W-:Y:S02]  /*0a80*/  ULDC.64 UR4, c[0x0][0x5a0] ;  /* 0x0001680000047ab9 */ /* 0x000fe40000000a00 */
[----:B------:R-:W-:-:S04]  /*0a90*/  ISETP.NE.U32.AND P0, PT, RZ, UR4, PT ;  /* 0x00000004ff007c0c */ /* 0x000fc8000bf05070 */
[----:B------:R-:W-:-:S13]  /*0aa0*/  ISETP.NE.AND.EX P0, PT, RZ, UR5, PT, P0 ;  /* 0x00000005ff007c0c */ /* 0x000fda000bf05300 */
[----:B------:R-:W-:Y:S05]  /*0ab0*/  @!P0 BRA `(.L_x_8) ;  /* 0x00000000001c8947 */ /* 0x000fea0003800000 */
[----:B0-----:R-:W0:Y:S02]  /*0ac0*/  LDC.64 R2, c[0x0][0x5a0] ;  /* 0x00016800ff027b82 */ /* 0x001e240000000a00 */
[----:B0-----:R-:W3:Y:S02]  /*0ad0*/  LDG.E.64 R2, desc[UR20][R2.64] ;  /* 0x0000001402027981 */ /* 0x001ee4000c1e1b00 */
[----:B---3--:R-:W-:-:S04]  /*0ae0*/  ISETP.NE.U32.AND P0, PT, R2, RZ, PT ;  /* 0x000000ff0200720c */ /* 0x008fc80003f05070 */
[----:B------:R-:W-:-:S13]  /*0af0*/  ISETP.NE.AND.EX P0, PT, R3, RZ, PT, P0 ;  /* 0x000000ff0300720c */ /* 0x000fda0003f05300 */
[----:B------:R-:W-:Y:S05]  /*0b00*/  @!P0 BRA `(.L_x_8) ;  /* 0x0000000000088947 */ /* 0x000fea0003800000 */
[----:B-1----:R0:W5:Y:S01]  /*0b10*/  LD.E R15, desc[UR20][R2.64] ;  /* 0x00000014020f7980 */ /* 0x002162000c101900 */
[----:B------:R-:W-:Y:S05]  /*0b20*/  BRA `(.L_x_9) ;  /* 0x0000000000207947 */ /* 0x000fea0003800000 */
.L_x_8:
[----:B------:R-:W-:Y:S02]  /*0b30*/  ULDC.64 UR4, c[0x0][0x590] ;  /* 0x0001640000047ab9 */ /* 0x000fe40000000a00 */
[----:B------:R-:W-:-:S04]  /*0b40*/  ISETP.NE.U32.AND P0, PT, RZ, UR4, PT ;  /* 0x00000004ff007c0c */ /* 0x000fc8000bf05070 */
[----:B------:R-:W-:-:S13]  /*0b50*/  ISETP.NE.AND.EX P0, PT, RZ, UR5, PT, P0 ;  /* 0x00000005ff007c0c */ /* 0x000fda000bf05300 */
[----:B------:R-:W-:Y:S05]  /*0b60*/  @!P0 BRA `(.L_x_10) ;  /* 0x00000000000c8947 */ /* 0x000fea0003800000 */
[----:B0-----:R-:W1:Y:S02]  /*0b70*/  LDC.64 R2, c[0x0][0x590] ;  /* 0x00016400ff027b82 */ /* 0x001e640000000a00 */
[----:B-1----:R1:W5:Y:S01]  /*0b80*/  LDG.E R15, desc[UR20][R2.64] ;  /* 0x00000014020f7981 */ /* 0x002362000c1e1900 */
[----:B------:R-:W-:Y:S05]  /*0b90*/  BRA `(.L_x_9) ;  /* 0x0000000000047947 */ /* 0x000fea0003800000 */
.L_x_10:
[----:B-1----:R-:W3:Y:S02]  /*0ba0*/  LDC R15, c[0x0][0x584] ;  /* 0x00016100ff0f7b82 */ /* 0x002ee40000000800 */
.L_x_9:
[----:B------:R-:W4:Y:S01]  /*0bb0*/  LDC R0, c[0x0][0x65c] ;  /* 0x00019700ff007b82 */ /* 0x000f220000000800 */
[----:B------:R-:W-:Y:S01]  /*0bc0*/  ULDC UR8, c[0x0][0x28c] ;  /* 0x0000a30000087ab9 */ /* 0x000fe20000000800 */
[----:B------:R-:W-:Y:S01]  /*0bd0*/  ISETP.NE.AND P0, PT, R6, 0x2, PT ;  /* 0x000000020600780c */ /* 0x000fe20003f05270 */
[----:B------:R-:W-:Y:S01]  /*0be0*/  UIADD3 UR8, UR8, 0x7f, URZ ;  /* 0x0000007f08087890 */ /* 0x000fe2000fffe03f */
[----:B------:R-:W-:Y:S01]  /*0bf0*/  IMAD.U32 R4, RZ, RZ, UR13 ;  /* 0x0000000dff047e24 */ /* 0x000fe2000f8e00ff */
[----:B------:R-:W-:Y:S01]  /*0c00*/  UMOV UR5, URZ ;  /* 0x0000003f00057c82 */ /* 0x000fe20008000000 */
[----:B------:R-:W-:Y:S01]  /*0c10*/  UMOV UR4, URZ ;  /* 0x0000003f00047c82 */ /* 0x000fe20008000000 */
[----:B------:R-:W-:-:S04]  /*0c20*/  USHF.R.S32.HI UR9, URZ, 0x1f, UR8 ;  /* 0x0000001f3f097899 */ /* 0x000fc80008011408 */
[----:B------:R-:W-:Y:S01]  /*0c30*/  ULEA.HI UR9, UR9, UR8, URZ, 0x7 ;  /* 0x0000000809097291 */ /* 0x000fe2000f8f383f */
[----:B----4-:R-:W-:-:S13]  /*0c40*/  ISETP.NE.AND P4, PT, R0, 0x1, PT ;  /* 0x000000010000780c */ /* 0x010fda0003f85270 */
[----:B01----:R-:W0:Y:S01]  /*0c50*/  @P4 LDC R3, c[0x0][0x10] ;  /* 0x00000400ff034b82 */ /* 0x003e220000000800 */
[----:B------:R-:W-:Y:S02]  /*0c60*/  @P4 IMAD.MOV.U32 R17, RZ, RZ, RZ ;  /* 0x000000ffff114224 */ /* 0x000fe400078e00ff */
[----:B------:R-:W-:-:S05]  /*0c70*/  @P4 IMAD.MOV.U32 R5, RZ, RZ, RZ ;  /* 0x000000ffff054224 */ /* 0x000fca00078e00ff */
[----:B------:R-:W1:Y:S01]  /*0c80*/  @!P4 LDC R9, c[0x0][0xc] ;  /* 0x00000300ff09cb82 */ /* 0x000e620000000800 */
[----:B------:R-:W-:Y:S01]  /*0c90*/  ULDC UR6, c[0x0][0xc] ;  /* 0x0000030000067ab9 */ /* 0x000fe20000000800 */
[----:B------:R-:W-:Y:S02]  /*0ca0*/  ULDC UR7, c[0x0][0x10] ;  /* 0x0000040000077ab9 */ /* 0x000fe40000000800 */
[----:B------:R-:W-:-:S04]  /*0cb0*/  UIMAD.WIDE.U32 UR6, UR6, UR7, URZ ;  /* 0x00000007060672a5 */ /* 0x000fc8000f8e003f */
[----:B------:R-:W4:Y:S01]  /*0cc0*/  LDC R8, c[0x0][0x14] ;  /* 0x00000500ff087b82 */ /* 0x000f220000000800 */
[----:B0-----:R-:W-:Y:S01]  /*0cd0*/  @P4 IMAD.WIDE.U32 R2, R3, UR13, R16 ;  /* 0x0000000d03024c25 */ /* 0x001fe2000f8e0010 */
[----:B------:R-:W-:-:S03]  /*0ce0*/  USHF.R.S32.HI UR13, URZ, 0x7, UR9 ;  /* 0x000000073f0d7899 */ /* 0x000fc60008011409 */
[----:B------:R-:W-:Y:S02]  /*0cf0*/  @P4 IMAD.IADD R3, R3, 0x1, R5 ;  /* 0x0000000103034824 */ /* 0x000fe400078e0205 */
[----:B------:R-:W-:Y:S02]  /*0d00*/  IMAD.MOV.U32 R5, RZ, RZ, RZ ;  /* 0x000000ffff057224 */ /* 0x000fe400078e00ff */
[----:B-1----:R-:W-:-:S04]  /*0d10*/  @!P4 IMAD.WIDE.U32 R4, R16, R9, R4 ;  /* 0x000000091004c225 */ /* 0x002fc800078e0004 */
[----:B------:R-:W-:Y:S02]  /*0d20*/  @!P4 IMAD.MOV.U32 R2, RZ, RZ, R4 ;  /* 0x000000ffff02c224 */ /* 0x000fe400078e0004 */
[C---:B----4-:R-:W-:Y:S02]  /*0d30*/  IMAD R21, R8.reuse, UR7, RZ ;  /* 0x0000000708157c24 */ /* 0x050fe4000f8e02ff */
[----:B------:R-:W-:Y:S01]  /*0d40*/  IMAD.WIDE.U32 R8, R8, UR6, RZ ;  /* 0x0000000608087c25 */ /* 0x000fe2000f8e00ff */
[----:B------:R-:W-:-:S03]  /*0d50*/  ULDC.64 UR6, c[0x0][0x650] ;  /* 0x0001940000067ab9 */ /* 0x000fc60000000a00 */
[----:B------:R-:W-:Y:S02]  /*0d60*/  @!P4 IMAD.MOV.U32 R3, RZ, RZ, R5 ;  /* 0x000000ffff03c224 */ /* 0x000fe400078e0005 */
[----:B------:R-:W-:Y:S01]  /*0d70*/  IMAD.IADD R0, R9, 0x1, R21 ;  /* 0x0000000109007824 */ /* 0x000fe200078e0215 */
[----:B------:R-:W-:Y:S06]  /*0d80*/  @P0 BRA `(.L_x_11) ;  /* 0x0000000000200947 */ /* 0x000fec0003800000 */
[----:B------:R-:W-:Y:S01]  /*0d90*/  UISETP.GE.U32.AND UP0, UPT, UR13, 0x3, UPT ;  /* 0x000000030d00788c */ /* 0x000fe2000bf06070 */
[----:B------:R-:W-:Y:S01]  /*0da0*/  IADD3 R2, P0, R2, R8, RZ ;  /* 0x0000000802027210 */ /* 0x000fe20007f1e0ff */
[----:B------:R-:W-:-:S04]  /*0db0*/  UIMAD.WIDE.U32 UR4, UR13, -0x55555555, URZ ;  /* 0xaaaaaaab0d0478a5 */ /* 0x000fc8000f8e003f */
[----:B------:R-:W-:Y:S01]  /*0dc0*/  USHF.R.U32.HI UR5, URZ, 0x1, UR5 ;  /* 0x000000013f057899 */ /* 0x000fe20008011605 */
[----:B------:R-:W-:Y:S02]  /*0dd0*/  IMAD.X R3, R0, 0x1, R3, P0 ;  /* 0x0000000100037824 */ /* 0x000fe400000e0603 */
[----:B------:R-:W-:Y:S02]  /*0de0*/  UMOV UR4, URZ ;  /* 0x0000003f00047c82 */ /* 0x000fe40008000000 */
[----:B------:R-:W-:Y:S02]  /*0df0*/  @UP0 ULOP3.LUT UR4, UR5, 0x1, URZ, 0xc0, !UPT ;  /* 0x0000000105040892 */ /* 0x000fe4000f8ec03f */
[----:B------:R-:W-:-:S12]  /*0e00*/  UIMAD UR5, UR5, -0x3, UR13 ;  /* 0xfffffffd050578a4 */ /* 0x000fd8000f8e020d */
.L_x_11:
[----:B------:R-:W-:Y:S01]  /*0e10*/  ISETP.GE.U32.AND P0, PT, R2, UR6, PT ;  /* 0x0000000602007c0c */ /* 0x000fe2000bf06070 */
[----:B------:R-:W-:Y:S01]  /*0e20*/  IMAD.MOV.U32 R6, RZ, RZ, -0x1 ;  /* 0xffffffffff067424 */ /* 0x000fe200078e00ff */
[----:B------:R-:W-:Y:S01]  /*0e30*/  PRMT R20, RZ, 0x7610, R20 ;  /* 0x00007610ff147816 */ /* 0x000fe20000000014 */
[----:B------:R-:W-:Y:S01]  /*0e40*/  IMAD.MOV.U32 R4, RZ, RZ, -0x1 ;  /* 0xffffffffff047424 */ /* 0x000fe200078e00ff */
[----:B------:R-:W-:Y:S01]  /*0e50*/  ISETP.GE.U32.AND.EX P0, PT, R3, UR7, PT, P0 ;  /* 0x0000000703007c0c */ /* 0x000fe2000bf06100 */
[----:B------:R-:W-:-:S12]  /*0e60*/  IMAD.MOV.U32 R5, RZ, RZ, -0x1 ;  /* 0xffffffffff057424 */ /* 0x000fd800078e00ff */
[----:B------:R-:W-:Y:S05]  /*0e70*/  @P0 BRA `(.L_x_12) ;  /* 0x0000000400240947 */ /* 0x000fea0003800000 */
[----:B------:R-:W0:Y:S01]  /*0e80*/  LDC.64 R30, c[0x0][0x628] ;  /* 0x00018a00ff1e7b82 */ /* 0x000e220000000a00 */
[----:B------:R-:W-:Y:S02]  /*0e90*/  IMAD.MOV.U32 R4, RZ, RZ, R2 ;  /* 0x000000ffff047224 */ /* 0x000fe400078e0002 */
[----:B------:R-:W-:-:S05]  /*0ea0*/  IMAD.MOV.U32 R5, RZ, RZ, R3 ;  /* 0x000000ffff057224 */ /* 0x000fca00078e0003 */
[----:B------:R-:W1:Y:S08]  /*0eb0*/  LDC R6, c[0x0][0x630] ;  /* 0x00018c00ff067b82 */ /* 0x000e700000000800 */
[----:B------:R-:W4:Y:S01]  /*0ec0*/  LDC.64 R32, c[0x0][0x620] ;  /* 0x00018800ff207b82 */ /* 0x000f220000000a00 */
[----:B0-----:R-:W-:-:S04]  /*0ed0*/  ISETP.NE.U32.AND P0, PT, R30, RZ, PT ;  /* 0x000000ff1e00720c */ /* 0x001fc80003f05070 */
[----:B------:R-:W-:-:S13]  /*0ee0*/  ISETP.NE.AND.EX P0, PT, R31, RZ, PT, P0 ;  /* 0x000000ff1f00720c */ /* 0x000fda0003f05300 */
[----:B-1--4-:R-:W-:Y:S05]  /*0ef0*/  @!P0 BRA `(.L_x_13) ;  /* 0x0000000000288947 */ /* 0x012fea0003800000 */
[----:B------:R-:W0:Y:S02]  /*0f00*/  LDC R23, c[0x0][0x634] ;  /* 0x00018d00ff177b82 */ /* 0x000e240000000800 */
[----:B0-----:R-:W-:-:S05]  /*0f10*/  IADD3 R23, P0, R2, R23, RZ ;  /* 0x0000001702177210 */ /* 0x001fca0007f1e0ff */
[----:B------:R-:W-:-:S04]  /*0f20*/  IMAD.X R29, RZ, RZ, R3, P0 ;  /* 0x000000ffff1d7224 */ /* 0x000fc800000e0603 */
[----:B------:R-:W-:-:S04]  /*0f30*/  IMAD.WIDE.U32 R4, R29, R30, RZ ;  /* 0x0000001e1d047225 */ /* 0x000fc800078e00ff */
[----:B------:R-:W-:-:S04]  /*0f40*/  IMAD.WIDE.U32 R20, P0, R23, R31, R4 ;  /* 0x0000001f17147225 */ /* 0x000fc80007800004 */
[----:B------:R-:W-:-:S04]  /*0f50*/  IMAD.WIDE.U32 R4, R23, R30, RZ ;  /* 0x0000001e17047225 */ /* 0x000fc800078e00ff */
[----:B------:R-:W-:Y:S01]  /*0f60*/  IMAD.X R23, RZ, RZ, RZ, P0 ;  /* 0x000000ffff177224 */ /* 0x000fe200000e06ff */
[----:B------:R-:W-:Y:S01]  /*0f70*/  IADD3 RZ, P0, R5, R20, RZ ;  /* 0x0000001405ff7210 */ /* 0x000fe20007f1e0ff */
[----:B------:R-:W-:-:S04]  /*0f80*/  IMAD.MOV.U32 R22, RZ, RZ, R21 ;  /* 0x000000ffff167224 */ /* 0x000fc800078e0015 */
[----:B------:R-:W-:-:S08]  /*0f90*/  IMAD.WIDE.U32.X R4, R29, R31, R22, P0 ;  /* 0x0000001f1d047225 */ /* 0x000fd000000e0416 */
.L_x_13:
[----:B------:R-:W0:Y:S01]  /*0fa0*/  LDC.64 R34, c[0x0][0x640] ;  /* 0x00019000ff227b82 */ /* 0x000e220000000a00 */
[-CC-:B------:R-:W-:Y:S01]  /*0fb0*/  SHF.R.U64 R36, R4, R6.reuse, R5.reuse ;  /* 0x0000000604247219 */ /* 0x180fe20000001205 */
[----:B------:R-:W-:Y:S01]  /*0fc0*/  IMAD.MOV.U32 R39, RZ, RZ, 0x1 ;  /* 0x00000001ff277424 */ /* 0x000fe200078e00ff */
[----:B------:R-:W-:Y:S02]  /*0fd0*/  SHF.R.U32.HI R4, RZ, R6, R5 ;  /* 0x00000006ff047219 */ /* 0x000fe40000011605 */
[----:B------:R-:W-:-:S03]  /*0fe0*/  IADD3 R21, P0, RZ, -R36, RZ ;  /* 0x80000024ff157210 */ /* 0x000fc60007f1e0ff */
[----:B------:R-:W1:Y:S02]  /*0ff0*/  LDC R20, c[0x0][0x618] ;  /* 0x00018600ff147b82 */ /* 0x000e640000000800 */
[----:B------:R-:W-:-:S04]  /*1000*/  IMAD.X R5, RZ, RZ, ~R4, P0 ;  /* 0x000000ffff057224 */ /* 0x000fc800000e0e04 */
[-C--:B------:R-:W-:Y:S02]  /*1010*/  IMAD R6, R5, R32.reuse, RZ ;  /* 0x0000002005067224 */ /* 0x080fe400078e02ff */
[----:B------:R-:W4:Y:S01]  /*1020*/  LDC R23, c[0x0][0x608] ;  /* 0x00018200ff177b82 */ /* 0x000f220000000800 */
[----:B------:R-:W-:-:S04]  /*1030*/  IMAD.WIDE.U32 R4, R21, R32, R2 ;  /* 0x0000002015047225 */ /* 0x000fc800078e0002 */
[----:B------:R-:W-:-:S03]  /*1040*/  IMAD R21, R21, R33, R6 ;  /* 0x0000002115157224 */ /* 0x000fc600078e0206 */
[----:B------:R-:W2:Y:S01]  /*1050*/  LDC R26, c[0x0][0x658] ;  /* 0x00019600ff1a7b82 */ /* 0x000ea20000000800 */
[----:B------:R-:W-:Y:S01]  /*1060*/  IMAD.IADD R5, R5, 0x1, R21 ;  /* 0x0000000105057824 */ /* 0x000fe200078e0215 */
[----:B0-----:R-:W-:Y:S01]  /*1070*/  ISETP.NE.U32.AND P0, PT, R34, RZ, PT ;  /* 0x000000ff2200720c */ /* 0x001fe20003f05070 */
[----:B------:R-:W-:-:S03]  /*1080*/  IMAD.MOV.U32 R21, RZ, RZ, -0x1 ;  /* 0xffffffffff157424 */ /* 0x000fc600078e00ff */
[----:B------:R-:W-:Y:S02]  /*1090*/  ISETP.NE.AND.EX P0, PT, R35, RZ, PT, P0 ;  /* 0x000000ff2300720c */ /* 0x000fe40003f05300 */
[----:B------:R-:W0:Y:S01]  /*10a0*/  LDC R33, c[0x0][0x600] ;  /* 0x00018000ff217b82 */ /* 0x000e220000000800 */
[-CC-:B-1----:R-:W-:Y:S02]  /*10b0*/  SHF.R.U64 R31, R4, R20.reuse, R5.reuse ;  /* 0x00000014041f7219 */ /* 0x182fe40000001205 */
[----:B------:R-:W-:-:S05]  /*10c0*/  SHF.R.U32.HI R4, RZ, R20, R5 ;  /* 0x00000014ff047219 */ /* 0x000fca0000011605 */
[----:B------:R-:W1:Y:S01]  /*10d0*/  LDC R28, c[0x0][0x648] ;  /* 0x00019200ff1c7b82 */ /* 0x000e620000000800 */
[-CC-:B----4-:R-:W-:Y:S02]  /*10e0*/  SHF.R.U64 R41, R31, R23.reuse, R4.reuse ;  /* 0x000000171f297219 */ /* 0x190fe40000001204 */
[----:B------:R-:W-:-:S05]  /*10f0*/  SHF.R.U32.HI R5, RZ, R23, R4 ;  /* 0x00000017ff057219 */ /* 0x000fca0000011604 */
[----:B------:R-:W4:Y:S01]  /*1100*/  LDC R37, c[0x0][0x638] ;  /* 0x00018e00ff257b82 */ /* 0x000f220000000800 */
[-C--:B--2---:R-:W-:Y:S02]  /*1110*/  SHF.L.U32 R4, R21, R26.reuse, RZ ;  /* 0x0000001a15047219 */ /* 0x084fe400000006ff */
[--C-:B------:R-:W-:Y:S02]  /*1120*/  SHF.R.U64 R32, R41, R26, R5.reuse ;  /* 0x0000001a29207219 */ /* 0x100fe40000001205 */
[----:B------:R-:W-:Y:S02]  /*1130*/  LOP3.LUT R6, RZ, R4, RZ, 0x33, !PT ;  /* 0x00000004ff067212 */ /* 0x000fe400078e33ff */
[----:B------:R-:W-:Y:S01]  /*1140*/  SHF.R.U32.HI R5, RZ, R26, R5 ;  /* 0x0000001aff057219 */ /* 0x000fe20000011605 */
[----:B------:R-:W2:Y:S01]  /*1150*/  LDC R30, c[0x0][0x610] ;  /* 0x00018400ff1e7b82 */ /* 0x000ea20000000800 */
[----:B------:R-:W-:Y:S01]  /*1160*/  IMAD.MOV.U32 R4, RZ, RZ, R32 ;  /* 0x000000ffff047224 */ /* 0x000fe200078e0020 */
[----:B------:R-:W-:Y:S06]  /*1170*/  @!P0 BRA `(.L_x_14) ;  /* 0x0000000000288947 */ /* 0x000fec0003800000 */
[----:B------:R-:W3:Y:S02]  /*1180*/  LDC R23, c[0x0][0x64c] ;  /* 0x00019300ff177b82 */ /* 0x000ee40000000800 */
[----:B---3--:R-:W-:-:S05]  /*1190*/  IADD3 R23, P0, R32, R23, RZ ;  /* 0x0000001720177210 */ /* 0x008fca0007f1e0ff */
        /* <DEDUP_REMOVED lines=8> */
.L_x_14:
[----:B-1----:R-:W-:Y:S01]  /*1220*/  SHF.R.U64 R17, R4, R28, R5 ;  /* 0x0000001c04117219 */ /* 0x002fe20000001205 */
[----:B------:R-:W-:Y:S01]  /*1230*/  @P4 IMAD R25, R27, R24, R16 ;  /* 0x000000181b194224 */ /* 0x000fe200078e0210 */
[----:B------:R-:W-:Y:S02]  /*1240*/  SHF.L.U32 R4, R39, R26, RZ ;  /* 0x0000001a27047219 */ /* 0x000fe400000006ff */
[----:B------:R-:W-:Y:S01]  /*1250*/  LOP3.LUT R5, R41, R6, RZ, 0xc0, !PT ;  /* 0x0000000629057212 */ /* 0x000fe200078ec0ff */
[----:B0-----:R-:W-:Y:S02]  /*1260*/  VIADD R6, R33, 0xffffffff ;  /* 0xffffffff21067836 */ /* 0x001fe40000000000 */
[----:B------:R-:W-:Y:S02]  /*1270*/  IMAD.MOV R20, RZ, RZ, -R17 ;  /* 0x000000ffff147224 */ /* 0x000fe400078e0a11 */
[----:B------:R-:W-:Y:S01]  /*1280*/  IMAD R16, R4, R17, R5 ;  /* 0x0000001104107224 */ /* 0x000fe200078e0205 */
[----:B------:R-:W-:Y:S01]  /*1290*/  LOP3.LUT R5, R31, R6, RZ, 0xc0, !PT ;  /* 0x000000061f057212 */ /* 0x000fe200078ec0ff */
[----:B----4-:R-:W-:-:S02]  /*12a0*/  IMAD R4, R20, R37, R32 ;  /* 0x0000002514047224 */ /* 0x010fc400078e0220 */
[----:B--2---:R-:W-:Y:S02]  /*12b0*/  IMAD R6, R16, R30, R25 ;  /* 0x0000001e10067224 */ /* 0x004fe400078e0219 */
[----:B------:R-:W-:Y:S02]  /*12c0*/  IMAD R5, R4, R33, R5 ;  /* 0x0000002104057224 */ /* 0x000fe400078e0205 */
[----:B------:R-:W-:-:S03]  /*12d0*/  IMAD.MOV.U32 R20, RZ, RZ, 0x1 ;  /* 0x00000001ff147424 */ /* 0x000fc600078e00ff */
[----:B------:R-:W-:Y:S02]  /*12e0*/  SEL R4, R5, R6, !P4 ;  /* 0x0000000605047207 */ /* 0x000fe40006000000 */
[----:B------:R-:W-:Y:S01]  /*12f0*/  SEL R6, R6, R5, !P4 ;  /* 0x0000000506067207 */ /* 0x000fe20006000000 */
[----:B------:R-:W-:-:S07]  /*1300*/  IMAD.MOV.U32 R5, RZ, RZ, R36 ;  /* 0x000000ffff057224 */ /* 0x000fce00078e0024 */
.L_x_12:
[----:B------:R-:W-:Y:S05]  /*1310*/  @!P2 BRA `(.L_x_15) ;  /* 0x00000000000ca947 */ /* 0x000fea0003800000 */
[----:B------:R-:W-:Y:S01]  /*1320*/  UCGABAR_WAIT ;  /* 0x0000000000007dc7 */ /* 0x000fe20008000000 */
[----:B------:R-:W-:Y:S01]  /*1330*/  CCTL.IVALL ;  /* 0x00000000ff00798f */ /* 0x000fe20002000000 */
[----:B------:R-:W-:Y:S05]  /*1340*/  BRA `(.L_x_16) ;  /* 0x0000000000047947 */ /* 0x000fea0003800000 */
.L_x_15:
[----:B------:R-:W-:Y:S06]  /*1350*/  BAR.SYNC.DEFER_BLOCKING 0x0 ;  /* 0x0000000000007b1d */ /* 0x000fec0000010000 */
.L_x_16:
[----:B------:R-:W-:Y:S05]  /*1360*/  @!P5 BRA `(.L_x_17) ;  /* 0x000000440050d947 */ /* 0x000fea0003800000 */
[----:B------:R-:W-:-:S13]  /*1370*/  ISETP.GT.U32.AND P0, PT, R38, 0x1, PT ;  /* 0x000000012600780c */ /* 0x000fda0003f04070 */
[----:B------:R-:W-:Y:S05]  /*1380*/  @P0 EXIT ;  /* 0x000000000000094d */ /* 0x000fea0003800000 */
.L_x_18:
[----:B------:R-:W-:-:S08]  /*1390*/  NOP ;  /* 0x0000000000007918 */ /* 0x000fd00000000000 */
[----:B------:R-:W0:Y:S02]  /*13a0*/  USETMAXREG.TRY_ALLOC.CTAPOOL UP0, 0xe8 ;  /* 0x000000e8000079c8 */ /* 0x000e240008000600 */
[----:B0-----:R-:W-:-:S13]  /*13b0*/  PLOP3.LUT P0, PT, PT, PT, UP0, 0x80, 0x0 ;  /* 0x000000000000781c */ /* 0x001fda0003f0f008 */
[----:B------:R-:W-:Y:S05]  /*13c0*/  @!P0 BRA `(.L_x_18) ;  /* 0xfffffffc00f08947 */ /* 0x000fea000383ffff */
[----:B------:R-:W-:-:S13]  /*13d0*/  LOP3.LUT P0, RZ, R20, 0xff, RZ, 0xc0, !PT ;  /* 0x000000ff14ff7812 */ /* 0x000fda000780c0ff */
[----:B------:R-:W-:Y:S05]  /*13e0*/  @!P0 EXIT ;  /* 0x000000000000894d */ /* 0x000fea0003800000 */
[----:B------:R-:W0:Y:S01]  /*13f0*/  S2UR UR6, SR_CgaCtaId ;  /* 0x00000000000679c3 */ /* 0x000e220000008800 */
[CC--:B------:R-:W-:Y:S01]  /*1400*/  LEA.HI R11, R19.reuse, R10.reuse, RZ, 0x2 ;  /* 0x0000000a130b7211 */ /* 0x0c0fe200078f10ff */
[----:B------:R-:W-:Y:S01]  /*1410*/  UIADD3 UR7, UR11, -0x1, URZ ;  /* 0xffffffff0b077890 */ /* 0x000fe2000fffe03f */
[----:B------:R-:W-:Y:S01]  /*1420*/  LEA.HI R19, R19, R10, RZ, 0x5 ;  /* 0x0000000a13137211 */ /* 0x000fe200078f28ff */
[----:B------:R-:W-:Y:S01]  /*1430*/  UMOV UR9, 0x400 ;  /* 0x0000040000097882 */ /* 0x000fe20000000000 */
[--C-:B------:R-:W-:Y:S01]  /*1440*/  SHF.R.S32.HI R16, RZ, 0x2, R11.reuse ;  /* 0x00000002ff107819 */ /* 0x100fe2000001140b */
[----:B------:R-:W-:Y:S01]  /*1450*/  UISETP.LT.AND UP0, UPT, UR13, 0x1, UPT ;  /* 0x000000010d00788c */ /* 0x000fe2000bf01270 */
[----:B------:R-:W-:Y:S01]  /*1460*/  SHF.R.S32.HI R17, RZ, 0x1f, R11 ;  /* 0x0000001fff117819 */ /* 0x000fe2000001140b */
[----:B------:R-:W-:Y:S01]  /*1470*/  USHF.L.U32 UR22, UR13, 0x1, URZ ;  /* 0x000000010d167899 */ /* 0x000fe2000800063f */
[----:B------:R-:W-:Y:S01]  /*1480*/  SHF.R.S32.HI R19, RZ, 0x5, R19 ;  /* 0x00000005ff137819 */ /* 0x000fe20000011413 */
[----:B------:R-:W-:Y:S01]  /*1490*/  USEL UR10, UR13, 0x1, UP0 ;  /* 0x000000010d0a7887 */ /* 0x000fe20008000000 */
[----:B------:R-:W-:Y:S01]  /*14a0*/  LEA.HI R17, R17, R16, RZ, 0x3 ;  /* 0x0000001011117211 */ /* 0x000fe200078f18ff */
[----:B------:R-:W-:Y:S01]  /*14b0*/  UISETP.NE.AND UP0, UPT, UR7, URZ, UPT ;  /* 0x0000003f0700728c */ /* 0x000fe2000bf05270 */
[----:B------:R-:W-:Y:S01]  /*14c0*/  LOP3.LUT R11, R11, 0xfffffffc, RZ, 0xc0, !PT ;  /* 0xfffffffc0b0b7812 */ /* 0x000fe200078ec0ff */
[----:B------:R-:W-:Y:S01]  /*14d0*/  UIADD3 UR10, -UR10, UR13, URZ ;  /* 0x0000000d0a0a7290 */ /* 0x000fe2000fffe13f */
[----:B------:R-:W-:Y:S01]  /*14e0*/  LOP3.LUT R17, R17, 0xfffffff8, RZ, 0xc0, !PT ;  /* 0xfffffff811117812 */ /* 0x000fe200078ec0ff */
[----:B------:R-:W-:Y:S01]  /*14f0*/  USEL UR16, URZ, 0x1, UP0 ;  /* 0x000000013f107887 */ /* 0x000fe20008000000 */
[----:B------:R-:W-:Y:S01]  /*1500*/  LOP3.LUT R86, R7, 0x1, RZ, 0xfc, !PT ;  /* 0x0000000107567812 */ /* 0x000fe200078efcff */
[----:B------:R-:W-:-:S02]  /*1510*/  IMAD.IADD R20, R10, 0x1, -R11 ;  /* 0x000000010a147824 */ /* 0x000fc400078e0a0b */
[----:B------:R-:W-:Y:S02]  /*1520*/  IMAD.IADD R16, R16, 0x1, -R17 ;  /* 0x0000000110107824 */ /* 0x000fe400078e0a11 */
[----:B------:R-:W-:Y:S01]  /*1530*/  IMAD.U32 R87, RZ, RZ, UR16 ;  /* 0x00000010ff577e24 */ /* 0x000fe2000f8e00ff */
[----:B0-----:R-:W-:Y:S02]  /*1540*/  ULEA UR9, UR6, UR9, 0x18 ;  /* 0x0000000906097291 */ /* 0x001fe4000f8ec03f */
[--C-:B------:R-:W-:Y:S01]  /*1550*/  SHF.R.S32.HI R17, RZ, 0x1f, R16.reuse ;  /* 0x0000001fff117819 */ /* 0x100fe20000011410 */
[----:B------:R-:W-:Y:S01]  /*1560*/  USHF.L.U32 UR6, UR7, 0x3, URZ ;  /* 0x0000000307067899 */ /* 0x000fe2000800063f */
[C-C-:B------:R-:W-:Y:S01]  /*1570*/  IMAD R21, R19.reuse, -0x10, -R16.reuse ;  /* 0xfffffff013157824 */ /* 0x140fe200078e0a10 */
[----:B------:R-:W-:Y:S02]  /*1580*/  UIADD3 UR7, UR9, 0x100, URZ ;  /* 0x0000010009077890 */ /* 0x000fe4000fffe03f */
[----:B------:R-:W-:Y:S01]  /*1590*/  ULOP3.LUT UR6, UR6, 0x8, URZ, 0xc0, !UPT ;  /* 0x0000000806067892 */ /* 0x000fe2000f8ec03f */
[----:B------:R-:W-:Y:S01]  /*15a0*/  IMAD.WIDE R10, R19, 0x10, R16 ;  /* 0x00000010130a7825 */ /* 0x000fe200078e0210 */
[----:B------:R-:W-:-:S02]  /*15b0*/  UIADD3 UR8, UR9, 0x6100, URZ ;  /* 0x0000610009087890 */ /* 0x000fc4000fffe03f */
[----:B------:R-:W-:Y:S02]  /*15c0*/  USHF.R.U32.HI UR7, URZ, 0x4, UR7 ;  /* 0x000000043f077899 */ /* 0x000fe40008011607 */
[----:B------:R-:W-:Y:S02]  /*15d0*/  USHF.R.U32.HI UR8, URZ, 0x4, UR8 ;  /* 0x000000043f087899 */ /* 0x000fe40008011608 */
[----:B------:R-:W-:Y:S02]  /*15e0*/  ULOP3.LUT UR24, UR6, 0x8, URZ, 0x3c, !UPT ;  /* 0x0000000806187892 */ /* 0x000fe4000f8e3c3f */
[----:B------:R-:W-:Y:S02]  /*15f0*/  ULOP3.LUT UR12, UR6, 0x18, URZ, 0x3c, !UPT ;  /* 0x00000018060c7892 */ /* 0x000fe4000f8e3c3f */
[----:B------:R-:W-:Y:S01]  /*1600*/  UIADD3 UR23, UR9, 0x40, URZ ;  /* 0x0000004009177890 */ /* 0x000fe2000fffe03f */
[----:B------:R-:W-:Y:S01]  /*1610*/  ULDC UR6, c[0x0][0x284] ;  /* 0x0000a10000067ab9 */ /* 0x000fe20000000800 */
[----:B------:R-:W-:Y:S01]  /*1620*/  ULOP3.LUT UR7, UR7, 0x3fff, URZ, 0xc0, !UPT ;  /* 0x00003fff07077892 */ /* 0x000fe2000f8ec03f */
[----:B------:R-:W-:Y:S01]  /*1630*/  VIADD R21, R21, UR6 ;  /* 0x0000000615157c36 */ /* 0x000fe20008000000 */
[----:B------:R-:W-:-:S02]  /*1640*/  ULOP3.LUT UR8, UR8, 0x3fff, URZ, 0xc0, !UPT ;  /* 0x00003fff08087892 */ /* 0x000fc4000f8ec03f */
[----:B------:R-:W-:Y:S02]  /*1650*/  ULEA UR11, UR11, UR23, 0x3 ;  /* 0x000000170b0b7291 */ /* 0x000fe4000f8e183f */
[----:B------:R-:W-:Y:S02]  /*1660*/  ULOP3.LUT UR14, UR7, 0x10000, URZ, 0xfc, !UPT ;  /* 0x00010000070e7892 */ /* 0x000fe4000f8efc3f */
[----:B------:R-:W-:-:S12]  /*1670*/  ULOP3.LUT UR15, UR8, 0x10000, URZ, 0xfc, !UPT ;  /* 0x00010000080f7892 */ /* 0x000fd8000f8efc3f */
.L_x_109:
[----:B------:R-:W-:Y:S01]  /*1680*/  SHF.L.U32 R16, R87, 0x1f, RZ ;  /* 0x0000001f57107819 */ /* 0x000fe200000006ff */
[----:B------:R-:W0:Y:S01]  /*1690*/  LDC R17, c[0x0][0x28c] ;  /* 0x0000a300ff117b82 */ /* 0x000e220000000800 */
[----:B------:R-:W-:Y:S01]  /*16a0*/  UMOV UR6, URZ ;  /* 0x0000003f00067c82 */ /* 0x000fe20008000000 */
[----:B------:R-:W-:Y:S01]  /*16b0*/  UMOV UR25, UR5 ;  /* 0x0000000500197c82 */ /* 0x000fe20008000000 */
[----:B-1----:R-:W1:Y:S01]  /*16c0*/  SYNCS.PHASECHK.TRANS64.TRYWAIT P0, [UR11+-0x8], R16 ;  /* 0xfffff810ff0075a7 */ /* 0x002e62000800014b */
[----:B0-----:R-:W-:Y:S01]  /*16d0*/  ISETP.GE.AND P1, PT, R17, 0x1, PT ;  /* 0x000000011100780c */ /* 0x001fe20003f26270 */
[----:B-1234-:R-:W-:-:S12]  /*16e0*/  @!P0 BRA `(.L_x_19) ;  /* 0x0000005000448947 */ /* 0x01efd80003800000 */
.L_x_130:
[----:B------:R-:W-:Y:S01]  /*16f0*/  UMOV UR7, URZ ;  /* 0x0000003f00077c82 */ /* 0x000fe20008000000 */
[----:B------:R-:W-:Y:S01]  /*1700*/  UMOV UR8, URZ ;  /* 0x0000003f00087c82 */ /* 0x000fe20008000000 */
[----:B------:R-:W-:Y:S02]  /*1710*/  CS2R R22, SRZ ;  /* 0x0000000000167805 */ /* 0x000fe4000001ff00 */
[----:B------:R-:W-:Y:S02]  /*1720*/  CS2R R56, SRZ ;  /* 0x0000000000387805 */ /* 0x000fe4000001ff00 */
[----:B------:R-:W-:Y:S02]  /*1730*/  CS2R R58, SRZ ;  /* 0x00000000003a7805 */ /* 0x000fe4000001ff00 */
[----:B------:R-:W-:Y:S02]  /*1740*/  CS2R R60, SRZ ;  /* 0x00000000003c7805 */ /* 0x000fe4000001ff00 */
[----:B------:R-:W-:-:S02]  /*1750*/  CS2R R62, SRZ ;  /* 0x00000000003e7805 */ /* 0x000fc4000001ff00 */
[----:B------:R-:W-:Y:S02]  /*1760*/  CS2R R64, SRZ ;  /* 0x0000000000407805 */ /* 0x000fe4000001ff00 */
        /* <DEDUP_REMOVED lines=9> */
[----:B------:R-:W-:Y:S01]  /*1800*/  CS2R R84, SRZ ;  /* 0x0000000000547805 */ /* 0x000fe2000001ff00 */
[----:B------:R-:W-:Y:S01]  /*1810*/  IMAD.U32 R88, RZ, RZ, UR4 ;  /* 0x00000004ff587e24 */ /* 0x000fe2000f8e00ff */
        /* <DEDUP_REMOVED lines=15> */
[----:B------:R-:W-:Y:S01]  /*1910*/  CS2R R54, SRZ ;  /* 0x0000000000367805 */ /* 0x000fe2000001ff00 */
[----:B------:R-:W-:Y:S06]  /*1920*/  @!P1 BRA `(.L_x_20) ;  /* 0x0000000400889947 */ /* 0x000fec0003800000 */
[----:B------:R-:W-:-:S13]  /*1930*/  ISETP.NE.AND P1, PT, R86, 0x3, PT ;  /* 0x000000035600780c */ /* 0x000fda0003f25270 */
[----:B------:R-:W-:Y:S05]  /*1940*/  @!P1 BRA `(.L_x_21) ;  /* 0x0000000000049947 */ /* 0x000fea0003800000 */
[----:B------:R-:W-:Y:S01]  /*1950*/  BPT.TRAP 0x1 ;  /* 0x000000040000795c */ /* 0x000fe20000300000 */
.L_x_21:
[----:B------:R-:W-:Y:S01]  /*1960*/  ULEA UR6, UR5, UR9, 0x3 ;  /* 0x0000000905067291 */ /* 0x000fe2000f8e183f */
[----:B0-----:R-:W-:-:S05]  /*1970*/  IMAD.U32 R16, RZ, RZ, UR4 ;  /* 0x00000004ff107e24 */ /* 0x001fca000f8e00ff */
[----:B------:R-:W-:-:S04]  /*1980*/  SHF.L.U32 R16, R16, 0x1f, RZ ;  /* 0x0000001f10107819 */ /* 0x000fc800000006ff */
[----:B------:R0:W1:Y:S01]  /*1990*/  SYNCS.PHASECHK.TRANS64.TRYWAIT P0, [UR6], R16 ;  /* 0x00000010ff0075a7 */ /* 0x0000620008000146 */
[----:B------:R-:W-:Y:S05]  /*19a0*/  @!P1 BRA `(.L_x_22) ;  /* 0x0000000000049947 */ /* 0x000fea0003800000 */
[----:B------:R-:W-:Y:S01]  /*19b0*/  BPT.TRAP 0x1 ;  /* 0x000000040000795c */ /* 0x000fe20000300000 */
.L_x_22:
[----:B-1----:R-:W-:Y:S05]  /*19c0*/  @P0 BRA `(.L_x_23) ;  /* 0x0000000000080947 */ /* 0x002fea0003800000 */
[----:B------:R-:W1:Y:S02]  /*19d0*/  SYNCS.PHASECHK.TRANS64.TRYWAIT P0, [UR6], R16 ;  /* 0x00000010ff0075a7 */ /* 0x000e640008000146 */
[----:B-1----:R-:W-:Y:S05]  /*19e0*/  @!P0 BRA `(.L_x_24) ;  /* 0x0000004c009c8947 */ /* 0x002fea0003800000 */
.L_x_23:
[----:B------:R-:W-:Y:S01]  /*19f0*/  ULEA UR6, UR5, UR14, 0x9 ;  /* 0x0000000e05067291 */ /* 0x000fe2000f8e483f */
[----:B------:R-:W-:Y:S01]  /*1a00*/  WARPGROUP.ARRIVE ;  /* 0x00000000000079c5 */ /* 0x000fe20000000000 */
[----:B------:R-:W-:Y:S01]  /*1a10*/  ULEA UR7, UR5, UR15, 0x9 ;  /* 0x0000000f05077291 */ /* 0x000fe2000f8e483f */
[----:B------:R-:W-:Y:S01]  /*1a20*/  CS2R R22, SRZ ;  /* 0x0000000000167805 */ /* 0x000fe2000001ff00 */
[----:B------:R-:W-:Y:S01]  /*1a30*/  UMOV UR17, 0x40000040 ;  /* 0x4000004000117882 */ /* 0x000fe20000000000 */
[----:B------:R-:W-:Y:S01]  /*1a40*/  UMOV UR19, 0x40000040 ;  /* 0x4000004000137882 */ /* 0x000fe20000000000 */
[----:B------:R-:W-:Y:S01]  /*1a50*/  CS2R R56, SRZ ;  /* 0x0000000000387805 */ /* 0x000fe2000001ff00 */
[----:B------:R-:W-:Y:S01]  /*1a60*/  UMOV UR16, UR6 ;  /* 0x0000000600107c82 */ /* 0x000fe20008000000 */
[----:B------:R-:W-:Y:S01]  /*1a70*/  CS2R R58, SRZ ;  /* 0x00000000003a7805 */ /* 0x000fe2000001ff00 */
[----:B------:R-:W-:Y:S01]  /*1a80*/  UMOV UR18, UR7 ;  /* 0x0000000700127c82 */ /* 0x000fe20008000000 */
[----:B------:R-:W-:Y:S01]  /*1a90*/  CS2R R60, SRZ ;  /* 0x00000000003c7805 */ /* 0x000fe2000001ff00 */
[----:B------:R-:W-:Y:S01]  /*1aa0*/  QGMMA.64x64x32.F32.E5M2.E5M2 R24, gdesc[UR16], RZ, !UPT ;  /* 0x00e00000101879f3 */ /* 0x000fe2000c7038ff */
[----:B------:R-:W-:Y:S01]  /*1ab0*/  UIADD3 UR16, UR6, 0x2, URZ ;  /* 0x0000000206107890 */ /* 0x000fe2000fffe03f */
[----:B------:R-:W-:Y:S01]  /*1ac0*/  CS2R R62, SRZ ;  /* 0x00000000003e7805 */ /* 0x000fe2000001ff00 */
[----:B------:R-:W-:Y:S01]  /*1ad0*/  UIADD3 UR18, UR7, 0x2, URZ ;  /* 0x0000000207127890 */ /* 0x000fe2000fffe03f */
[----:B------:R-:W-:Y:S01]  /*1ae0*/  CS2R R64, SRZ ;  /* 0x0000000000407805 */ /* 0x000fe2000001ff00 */
[----:B------:R-:W-:Y:S01]  /*1af0*/  UMOV UR17, 0x40000040 ;  /* 0x4000004000117882 */ /* 0x000fe20000000000 */
[----:B------:R-:W-:Y:S01]  /*1b00*/  UMOV UR19, 0x40000040 ;  /* 0x4000004000137882 */ /* 0x000fe20000000000 */
        /* <DEDUP_REMOVED lines=10> */
[----:B------:R-:W-:Y:S01]  /*1bb0*/  QGMMA.64x64x32.F32.E5M2.E5M2 R24, gdesc[UR16], R24 ;  /* 0x00e00000101879f3 */ /* 0x000fe20008703818 */
[----:B------:R-:W-:Y:S02]  /*1bc0*/  UIADD3 UR16, UR6, 0x4, URZ ;  /* 0x0000000406107890 */ /* 0x000fe4000fffe03f */
[----:B------:R-:W-:Y:S01]  /*1bd0*/  UIADD3 UR18, UR7, 0x4, URZ ;  /* 0x0000000407127890 */ /* 0x000fe2000fffe03f */
[----:B------:R-:W-:Y:S01]  /*1be0*/  UMOV UR17, 0x40000040 ;  /* 0x4000004000117882 */ /* 0x000fe20000000000 */
[----:B------:R-:W-:-:S07]  /*1bf0*/  UMOV UR19, 0x40000040 ;  /* 0x4000004000137882 */ /* 0x000fce0000000000 */
[----:B------:R-:W-:Y:S01]  /*1c00*/  QGMMA.64x64x32.F32.E5M2.E5M2 R24, gdesc[UR16], R24 ;  /* 0x00e00000101879f3 */ /* 0x000fe20008703818 */
[----:B------:R-:W-:Y:S02]  /*1c10*/  UIADD3 UR18, UR7, 0x6, URZ ;  /* 0x0000000607127890 */ /* 0x000fe4000fffe03f */
[----:B------:R-:W-:Y:S01]  /*1c20*/  UIADD3 UR16, UR6, 0x6, URZ ;  /* 0x0000000606107890 */ /* 0x000fe2000fffe03f */
[----:B------:R-:W-:Y:S01]  /*1c30*/  ULDC UR7, c[0x0][0x50c] ;  /* 0x0001430000077ab9 */ /* 0x000fe20000000800 */
[----:B------:R-:W-:Y:S01]  /*1c40*/  UMOV UR17, 0x40000040 ;  /* 0x4000004000117882 */ /* 0x000fe20000000000 */
[----:B------:R-:W-:Y:S01]  /*1c50*/  UISETP.NE.AND UP0, UPT, UR7, 0x4, UPT ;  /* 0x000000040700788c */ /* 0x000fe2000bf05270 */
[----:B------:R-:W-:Y:S01]  /*1c60*/  UMOV UR19, 0x40000040 ;  /* 0x4000004000137882 */ /* 0x000fe20000000000 */
[----:B------:R-:W-:Y:S02]  /*1c70*/  UMOV UR6, 0x4 ;  /* 0x0000000400067882 */ /* 0x000fe40000000000 */
[----:B------:R-:W-:-:S06]  /*1c80*/  USEL UR7, URZ, 0x1, UP0 ;  /* 0x000000013f077887 */ /* 0x000fcc0008000000 */
[----:B------:R-:W-:Y:S01]  /*1c90*/  ISETP.NE.AND P0, PT, RZ, UR7, PT ;  /* 0x00000007ff007c0c */ /* 0x000fe2000bf05270 */
[----:B------:R-:W-:-:S12]  /*1ca0*/  QGMMA.64x64x32.F32.E5M2.E5M2 R24, gdesc[UR16], R24, gsb0 ;  /* 0x00e00000101879f3 */ /* 0x000fd80008003818 */
[----:B------:R-:W-:Y:S05]  /*1cb0*/  @!P0 BRA `(.L_x_25) ;  /* 0x0000000000888947 */ /* 0x000fea0003800000 */
[----:B------:R-:W-:Y:S02]  /*1cc0*/  WARPGROUP.DEPBAR.LE gsb0, 0x0 ;  /* 0x00008000000079c5 */ /* 0x000fe40000010000 */
[----:B------:R-:W-:-:S01]  /*1cd0*/  FADD R85, RZ, R24 ;  /* 0x00000018ff557221 */ /* 0x000fc20000000000 */
[----:B------:R-:W-:Y:S01]  /*1ce0*/  FADD R84, RZ, R25 ;  /* 0x00000019ff547221 */ /* 0x000fe20000000000 */
        /* <DEDUP_REMOVED lines=30> */
[----:B------:R-:W-:-:S06]  /*1ed0*/  UMOV UR6, URZ ;  /* 0x0000003f00067c82 */ /* 0x000fcc0008000000 */
.L_x_25:
[----:B------:R-:W-:-:S04]  /*1ee0*/  UIADD3 UR25, UR5, 0x1, URZ ;  /* 0x0000000105197890 */ /* 0x000fc8000fffe03f */
[----:B------:R-:W-:-:S04]  /*1ef0*/  UISETP.NE.AND UP0, UPT, UR25, 0x3, UPT ;  /* 0x000000031900788c */ /* 0x000fc8000bf05270 */
[----:B------:R-:W-:Y:S02]  /*1f00*/  USEL UR8, URZ, 0x1, UP0 ;  /* 0x000000013f087887 */ /* 0x000fe40008000000 */
[----:B------:R-:W-:Y:S02]  /*1f10*/  USEL UR25, UR25, URZ, UP0 ;  /* 0x0000003f19197287 */ /* 0x000fe40008000000 */
[----:B------:R-:W-:-:S06]  /*1f20*/  ULOP3.LUT UR8, UR4, UR8, URZ, 0x3c, !UPT ;  /* 0x0000000804087292 */ /* 0x000fcc000f8e3c3f */
[----:B------:R-:W-:Y:S01]  /*1f30*/  IMAD.U32 R88, RZ, RZ, UR8 ;  /* 0x00000008ff587e24 */ /* 0x000fe2000f8e00ff */
[----:B------:R-:W-:-:S06]  /*1f40*/  UMOV UR8, 0x1 ;  /* 0x0000000100087882 */ /* 0x000fcc0000000000 */
.L_x_20:
[----:B------:R-:W-:-:S06]  /*1f50*/  UISETP.GE.AND UP0, UPT, UR10, 0x1, UPT ;  /* 0x000000010a00788c */ /* 0x000fcc000bf06270 */
[----:B------:R-:W-:-:S13]  /*1f60*/  PLOP3.LUT P0, PT, PT, PT, UP0, 0x80, 0x0 ;  /* 0x000000000000781c */ /* 0x000fda0003f0f008 */
[----:B------:R-:W-:Y:S05]  /*1f70*/  @!P0 BRA `(.L_x_26) ;  /* 0x0000000400988947 */ /* 0x000fea0003800000 */
[----:B01----:R-:W-:Y:S01]  /*1f80*/  IMAD.U32 R16, RZ, RZ, UR10 ;  /* 0x0000000aff107e24 */ /* 0x003fe2000f8e00ff */
[----:B------:R-:W-:Y:S01]  /*1f90*/  ULDC UR26, c[0x0][0x50c] ;  /* 0x00014300001a7ab9 */ /* 0x000fe20000000800 */
[----:B------:R-:W-:-:S07]  /*1fa0*/  IMAD.U32 R17, RZ, RZ, UR5 ;  /* 0x00000005ff117e24 */ /* 0x000fce000f8e00ff */
.L_x_34:
[----:B------:R-:W-:-:S13]  /*1fb0*/  ISETP.NE.AND P1, PT, R86, 0x3, PT ;  /* 0x000000035600780c */ /* 0x000fda0003f25270 */
[----:B------:R-:W-:Y:S05]  /*1fc0*/  @!P1 BRA `(.L_x_27) ;  /* 0x0000000000049947 */ /* 0x000fea0003800000 */
[----:B------:R-:W-:Y:S01]  /*1fd0*/  BPT.TRAP 0x1 ;  /* 0x000000040000795c */ /* 0x000fe20000300000 */
.L_x_27:
[----:B------:R-:W-:Y:S01]  /*1fe0*/  ULEA UR16, UR25, UR9, 0x3 ;  /* 0x0000000919107291 */ /* 0x000fe2000f8e183f */
[----:B------:R-:W-:-:S08]  /*1ff0*/  SHF.L.U32 R18, R88, 0x1f, RZ ;  /* 0x0000001f58127819 */ /* 0x000fd000000006ff */
[----:B------:R0:W1:Y:S01]  /*2000*/  SYNCS.PHASECHK.TRANS64.TRYWAIT P0, [UR16], R18 ;  /* 0x00000012ff0075a7 */ /* 0x0000620008000150 */
[----:B------:R-:W-:Y:S05]  /*2010*/  @!P1 BRA `(.L_x_28) ;  /* 0x0000000000049947 */ /* 0x000fea0003800000 */
[----:B------:R-:W-:Y:S01]  /*2020*/  BPT.TRAP 0x1 ;  /* 0x000000040000795c */ /* 0x000fe20000300000 */
.L_x_28:
[----:B-1----:R-:W-:Y:S05]  /*2030*/  @P0 BRA `(.L_x_29) ;  /* 0x0000000000080947 */ /* 0x002fea0003800000 */
[----:B------:R-:W1:Y:S02]  /*2040*/  SYNCS.PHASECHK.TRANS64.TRYWAIT P0, [UR16], R18 ;  /* 0x00000012ff0075a7 */ /* 0x000e640008000150 */
[----:B-1----:R-:W-:Y:S05]  /*2050*/  @!P0 BRA `(.L_x_30) ;  /* 0x0000004800188947 */ /* 0x002fea0003800000 */
.L_x_29:
[----:B------:R-:W-:Y:S01]  /*2060*/  UISETP.NE.AND UP0, UPT, UR7, URZ, UPT ;  /* 0x0000003f0700728c */ /* 0x000fe2000bf05270 */
[----:B------:R-:W-:Y:S01]  /*2070*/  WARPGROUP.ARRIVE ;  /* 0x00000000000079c5 */ /* 0x000fe20000000000 */
[----:B------:R-:W-:Y:S02]  /*2080*/  ULEA UR7, UR25, UR14, 0x9 ;  /* 0x0000000e19077291 */ /* 0x000fe4000f8e483f */
[----:B------:R-:W-:Y:S01]  /*2090*/  USEL UR8, UR8, URZ, !UP0 ;  /* 0x0000003f08087287 */ /* 0x000fe2000c000000 */
[----:B------:R-:W-:Y:S01]  /*20a0*/  UMOV UR17, 0x40000040 ;  /* 0x4000004000117882 */ /* 0x000fe20000000000 */
[----:B------:R-:W-:Y:S02]  /*20b0*/  UMOV UR19, 0x40000040 ;  /* 0x4000004000137882 */ /* 0x000fe40000000000 */
[----:B------:R-:W-:Y:S02]  /*20c0*/  UISETP.NE.U32.AND UP0, UPT, UR8, URZ, UPT ;  /* 0x0000003f0800728c */ /* 0x000fe4000bf05070 */
[----:B------:R-:W-:Y:S01]  /*20d0*/  ULEA UR8, UR25, UR15, 0x9 ;  /* 0x0000000f19087291 */ /* 0x000fe2000f8e483f */
[----:B------:R-:W-:Y:S01]  /*20e0*/  UMOV UR16, UR7 ;  /* 0x0000000700107c82 */ /* 0x000fe20008000000 */
[----:B------:R-:W-:-:S05]  /*20f0*/  UIADD3 UR6, UR6, 0x4, URZ ;  /* 0x0000000406067890 */ /* 0x000fca000fffe03f */
[----:B------:R-:W-:Y:S02]  /*2100*/  UMOV UR18, UR8 ;  /* 0x0000000800127c82 */ /* 0x000fe40008000000 */
[----:B------:R-:W-:Y:S01]  /*2110*/  QGMMA.64x64x32.F32.E5M2.E5M2 R24, gdesc[UR16], R24, UP0 ;  /* 0x00e00000101879f3 */ /* 0x000fe2000bf03818 */
[----:B------:R-:W-:Y:S02]  /*2120*/  UIADD3 UR16, UR7, 0x2, URZ ;  /* 0x0000000207107890 */ /* 0x000fe4000fffe03f */
[----:B------:R-:W-:Y:S01]  /*2130*/  UIADD3 UR18, UR8, 0x2, URZ ;  /* 0x0000000208127890 */ /* 0x000fe2000fffe03f */
[----:B------:R-:W-:Y:S01]  /*2140*/  UMOV UR17, 0x40000040 ;  /* 0x4000004000117882 */ /* 0x000fe20000000000 */
[----:B------:R-:W-:Y:S01]  /*2150*/  UMOV UR19, 0x40000040 ;  /* 0x4000004000137882 */ /* 0x000fe20000000000 */
[----:B------:R-:W-:-:S06]  /*2160*/  UISETP.NE.AND UP0, UPT, UR6, UR26, UPT ;  /* 0x0000001a0600728c */ /* 0x000fcc000bf05270 */
        /* <DEDUP_REMOVED lines=8> */
[----:B------:R-:W-:Y:S01]  /*21f0*/  UMOV UR17, 0x40000040 ;  /* 0x4000004000117882 */ /* 0x000fe20000000000 */
[----:B------:R-:W-:Y:S01]  /*2200*/  UMOV UR19, 0x40000040 ;  /* 0x4000004000137882 */ /* 0x000fe20000000000 */
[----:B------:R-:W-:-:S06]  /*2210*/  USEL UR7, URZ, 0x1, UP0 ;  /* 0x000000013f077887 */ /* 0x000fcc0008000000 */
[----:B------:R-:W-:Y:S01]  /*2220*/  ISETP.NE.AND P0, PT, RZ, UR7, PT ;  /* 0x00000007ff007c0c */ /* 0x000fe2000bf05270 */
[----:B------:R-:W-:Y:S03]  /*2230*/  QGMMA.64x64x32.F32.E5M2.E5M2 R24, gdesc[UR16], R24, gsb0 ;  /* 0x00e00000101879f3 */ /* 0x000fe60008003818 */
[----:B------:R-:W-:-:S09]  /*2240*/  WARPGROUP.DEPBAR.LE gsb0, 0x1 ;  /* 0x00008000000079c5 */ /* 0x000fd20000010100 */
[----:B------:R-:W-:Y:S05]  /*2250*/  @!P0 BRA `(.L_x_31) ;  /* 0x0000000000888947 */ /* 0x000fea0003800000 */
[----:B------:R-:W-:Y:S02]  /*2260*/  WARPGROUP.DEPBAR.LE gsb0, 0x0 ;  /* 0x00008000000079c5 */ /* 0x000fe40000010000 */
[----:B------:R-:W-:-:S01]  /*2270*/  FADD R85, R24, R85 ;  /* 0x0000005518557221 */ /* 0x000fc20000000000 */
[----:B------:R-:W-:Y:S01]  /*2280*/  FADD R84, R25, R84 ;  /* 0x0000005419547221 */ /* 0x000fe20000000000 */
        /* <DEDUP_REMOVED lines=30> */
[----:B------:R-:W-:-:S06]  /*2470*/  UMOV UR6, URZ ;  /* 0x0000003f00067c82 */ /* 0x000fcc0008000000 */
.L_x_31:
[----:B------:R-:W-:Y:S05]  /*2480*/  @!P1 BRA `(.L_x_32) ;  /* 0x0000000000049947 */ /* 0x000fea0003800000 */
[----:B------:R-:W-:Y:S01]  /*2490*/  BPT.TRAP 0x1 ;  /* 0x000000040000795c */ /* 0x000fe20000300000 */
.L_x_32:
[----:B------:R-:W-:-:S13]  /*24a0*/  ISETP.NE.AND P0, PT, R13, RZ, PT ;  /* 0x000000ff0d00720c */ /* 0x000fda0003f05270 */
[----:B01----:R-:W-:-:S05]  /*24b0*/  @P0 LEA R18, R17, UR9, 0x3 ;  /* 0x0000000911120c11 */ /* 0x003fca000f8e18ff */
[----:B------:R-:W-:-:S05]  /*24c0*/  @P0 VIADD R19, R18, 0x18 ;  /* 0x0000001812130836 */ /* 0x000fca0000000000 */
[----:B------:R-:W-:-:S04]  /*24d0*/  @P0 PRMT R19, R12, 0x654, R19 ;  /* 0x000006540c130816 */ /* 0x000fc80000000013 */
[----:B------:R0:W-:Y:S01]  /*24e0*/  @P0 SYNCS.ARRIVE.TRANS64.RED.A1T0 RZ, [R19+URZ], RZ ;  /* 0x000000ff13ff09a7 */ /* 0x0001e2000810043f */
[----:B------:R-:W-:-:S13]  /*24f0*/  ISETP.GT.U32.AND P0, PT, R7, 0x1, PT ;  /* 0x000000010700780c */ /* 0x000fda0003f04070 */
[----:B0-----:R-:W-:Y:S05]  /*2500*/  @P0 BRA `(.L_x_33) ;  /* 0x0000000000040947 */ /* 0x001fea0003800000 */
[----:B------:R-:W-:Y:S01]  /*2510*/  BPT.TRAP 0x1 ;  /* 0x000000040000795c */ /* 0x000fe20000300000 */
.L_x_33:
[----:B------:R-:W-:Y:S01]  /*2520*/  UIADD3 UR25, UR25, 0x1, URZ ;  /* 0x0000000119197890 */ /* 0x000fe2000fffe03f */
[C---:B------:R-:W-:Y:S01]  /*2530*/  ISETP.GT.AND P1, PT, R16.reuse, 0x1, PT ;  /* 0x000000011000780c */ /* 0x040fe20003f24270 */
[----:B------:R-:W-:Y:S02]  /*2540*/  VIADD R17, R17, 0x1 ;  /* 0x0000000111117836 */ /* 0x000fe40000000000 */
[----:B------:R-:W-:Y:S01]  /*2550*/  UISETP.NE.AND UP0, UPT, UR25, 0x3, UPT ;  /* 0x000000031900788c */ /* 0x000fe2000bf05270 */
[----:B------:R-:W-:Y:S02]  /*2560*/  VIADD R16, R16, 0xffffffff ;  /* 0xffffffff10107836 */ /* 0x000fe40000000000 */
[C---:B------:R-:W-:Y:S01]  /*2570*/  ISETP.NE.AND P0, PT, R17.reuse, 0x3, PT ;  /* 0x000000031100780c */ /* 0x040fe20003f05270 */
[----:B------:R-:W-:Y:S02]  /*2580*/  USEL UR8, URZ, 0x1, UP0 ;  /* 0x000000013f087887 */ /* 0x000fe40008000000 */
[----:B------:R-:W-:Y:S01]  /*2590*/  USEL UR25, UR25, URZ, UP0 ;  /* 0x0000003f19197287 */ /* 0x000fe20008000000 */
[----:B------:R-:W-:-:S03]  /*25a0*/  SEL R17, R17, RZ, P0 ;  /* 0x000000ff11117207 */ /* 0x000fc60000000000 */
[----:B------:R-:W-:Y:S01]  /*25b0*/  LOP3.LUT R88, R88, UR8, RZ, 0x3c, !PT ;  /* 0x0000000858587c12 */ /* 0x000fe2000f8e3cff */
[----:B------:R-:W-:Y:S01]  /*25c0*/  UMOV UR8, 0x1 ;  /* 0x0000000100087882 */ /* 0x000fe20000000000 */
[----:B------:R-:W-:Y:S06]  /*25d0*/  @P1 BRA `(.L_x_34) ;  /* 0xfffffff800741947 */ /* 0x000fec000383ffff */
.L_x_26:
[----:B------:R-:W-:Y:S01]  /*25e0*/  UISETP.NE.AND UP0, UPT, UR6, URZ, UPT ;  /* 0x0000003f0600728c */ /* 0x000fe2000bf05270 */
[----:B01----:R-:W0:Y:S01]  /*25f0*/  LDC R16, c[0x0][0x28c] ;  /* 0x0000a300ff107b82 */ /* 0x003e220000000800 */
[----:B------:R-:W-:Y:S02]  /*2600*/  IMAD.U32 R17, RZ, RZ, UR24 ;  /* 0x00000018ff117e24 */ /* 0x000fe4000f8e00ff */
[----:B------:R-:W-:-:S06]  /*2610*/  USEL UR6, URZ, 0x1, !UP0 ;  /* 0x000000013f067887 */ /* 0x000fcc000c000000 */
[----:B------:R-:W-:-:S13]  /*2620*/  ISETP.NE.AND P0, PT, RZ, UR6, PT ;  /* 0x00000006ff007c0c */ /* 0x000fda000bf05270 */
[----:B------:R-:W-:Y:S05]  /*2630*/  @!P0 BRA `(.L_x_35) ;  /* 0x0000000000848947 */ /* 0x000fea0003800000 */
[----:B------:R-:W-:Y:S02]  /*2640*/  WARPGROUP.DEPBAR.LE gsb0, 0x0 ;  /* 0x00008000000079c5 */ /* 0x000fe40000010000 */
[----:B------:R-:W-:Y:S01]  /*2650*/  FADD R85, R24, R85 ;  /* 0x0000005518557221 */ /* 0x000fe20000000000 */
        /* <DEDUP_REMOVED lines=30> */
[----:B------:R-:W-:-:S07]  /*2840*/  FADD R22, R22, R55 ;  /* 0x0000003716167221 */ /* 0x000fce0000000000 */
.L_x_35:
[----:B0-----:R-:W-:Y:S01]  /*2850*/  ISETP.GE.AND P0, PT, R16, 0x1, PT ;  /* 0x000000011000780c */ /* 0x001fe20003f06270 */
[----:B------:R0:W-:Y:S01]  /*2860*/  SYNCS.ARRIVE.TRANS64.A1T0 RZ, [R17+UR23], RZ ;  /* 0x000000ff11ff79a7 */ /* 0x0001e20008100017 */
[----:B------:R-:W-:-:S11]  /*2870*/  WARPGROUP.DEPBAR.LE gsb0, 0x0 ;  /* 0x00008000000079c5 */ /* 0x000fd60000010000 */
[----:B------:R-:W-:Y:S05]  /*2880*/  @!P0 BRA `(.L_x_36) ;  /* 0x0000000000488947 */ /* 0x000fea0003800000 */
[----:B------:R-:W-:-:S13]  /*2890*/  ISETP.NE.AND P0, PT, R86, 0x3, PT ;  /* 0x000000035600780c */ /* 0x000fda0003f05270 */
[----:B------:R-:W-:Y:S05]  /*28a0*/  @!P0 BRA `(.L_x_37) ;  /* 0x0000000000048947 */ /* 0x000fea0003800000 */
[----:B------:R-:W-:Y:S01]  /*28b0*/  BPT.TRAP 0x1 ;  /* 0x000000040000795c */ /* 0x000fe20000300000 */
.L_x_37:
[----:B------:R-:W-:-:S13]  /*28c0*/  ISETP.NE.AND P0, PT, R13, RZ, PT ;  /* 0x000000ff0d00720c */ /* 0x000fda0003f05270 */
[----:B------:R-:W-:-:S05]  /*28d0*/  VOTEU.ANY UP0, P0 ;  /* 0x00000000003f7886 */ /* 0x000fca0000000100 */
[----:B------:R-:W-:-:S06]  /*28e0*/  @UP0 UIADD3 UR6, UR10, UR5, URZ ;  /* 0x000000050a060290 */ /* 0x000fcc000fffe03f */
[----:B------:R-:W-:Y:S02]  /*28f0*/  IMAD.U32 R16, RZ, RZ, UR6 ;  /* 0x00000006ff107e24 */ /* 0x000fe4000f8e00ff */
[----:B------:R-:W-:Y:S02]  /*2900*/  IMAD.U32 R19, RZ, RZ, UR6 ;  /* 0x00000006ff137e24 */ /* 0x000fe4000f8e00ff */
[----:B0-----:R-:W-:-:S05]  /*2910*/  @P0 IMAD.WIDE.U32 R16, R16, -0x55555555, RZ ;  /* 0xaaaaaaab10100825 */ /* 0x001fca00078e00ff */
[----:B------:R-:W-:-:S05]  /*2920*/  @P0 SHF.R.U32.HI R16, RZ, 0x1, R17 ;  /* 0x00000001ff100819 */ /* 0x000fca0000011611 */
[----:B------:R-:W-:-:S05]  /*2930*/  @P0 IMAD R16, R16, -0x3, R19 ;  /* 0xfffffffd10100824 */ /* 0x000fca00078e0213 */
[----:B------:R-:W-:-:S05]  /*2940*/  @P0 LEA R16, R16, UR9, 0x3 ;  /* 0x0000000910100c11 */ /* 0x000fca000f8e18ff */
[----:B------:R-:W-:-:S05]  /*2950*/  @P0 VIADD R17, R16, 0x18 ;  /* 0x0000001810110836 */ /* 0x000fca0000000000 */
[----:B------:R-:W-:-:S04]  /*2960*/  @P0 PRMT R17, R12, 0x654, R17 ;  /* 0x000006540c110816 */ /* 0x000fc80000000011 */
[----:B------:R1:W-:Y:S01]  /*2970*/  @P0 SYNCS.ARRIVE.TRANS64.RED.A1T0 RZ, [R17+URZ], RZ ;  /* 0x000000ff11ff09a7 */ /* 0x0003e2000810043f */
[----:B------:R-:W-:-:S13]  /*2980*/  ISETP.GT.U32.AND P0, PT, R7, 0x1, PT ;  /* 0x000000010700780c */ /* 0x000fda0003f04070 */
[----:B-1----:R-:W-:Y:S05]  /*2990*/  @P0 BRA `(.L_x_36) ;  /* 0x0000000000040947 */ /* 0x002fea0003800000 */
[----:B------:R-:W-:Y:S01]  /*29a0*/  BPT.TRAP 0x1 ;  /* 0x000000040000795c */ /* 0x000fe20000300000 */
.L_x_36:
[----:B------:R-:W-:Y:S01]  /*29b0*/  SHF.L.U32 R16, R87, 0x1f, RZ ;  /* 0x0000001f57107819 */ /* 0x000fe200000006ff */
[----:B------:R-:W-:Y:S01]  /*29c0*/  UIADD3 UR5, UR22, UR5, URZ ;  /* 0x0000000516057290 */ /* 0x000fe2000fffe03f */
[----:B------:R-:W1:Y:S01]  /*29d0*/  LDC R31, c[0x0][0x288] ;  /* 0x0000a200ff1f7b82 */ /* 0x000e620000000800 */
[----:B------:R-:W-:Y:S01]  /*29e0*/  UISETP.GE.U32.AND UP1, UPT, UR22, 0x3, UPT ;  /* 0x000000031600788c */ /* 0x000fe2000bf26070 */
[----:B------:R-:W-:Y:S01]  /*29f0*/  IMAD.SHL.U32 R24, R20, 0x2, RZ ;  /* 0x0000000214187824 */ /* 0x000fe200078e00ff */
[----:B------:R-:W-:Y:S02]  /*2a00*/  UISETP.GT.U32.AND UP0, UPT, UR5, 0x2, UPT ;  /* 0x000000020500788c */ /* 0x000fe4000bf04070 */
[----:B------:R-:W-:Y:S02]  /*2a10*/  UIMAD.WIDE.U32 UR6, UR5, -0x55555555, URZ ;  /* 0xaaaaaaab050678a5 */ /* 0x000fe4000f8e003f */
[----:B------:R-:W-:Y:S01]  /*2a20*/  UISETP.LT.U32.AND UP0, UPT, UR22, 0x3, UP0 ;  /* 0x000000031600788c */ /* 0x000fe20008701070 */
[----:B------:R-:W4:Y:S01]  /*2a30*/  SYNCS.PHASECHK.TRANS64.TRYWAIT P0, [UR11+0x8], R16 ;  /* 0x00000810ff0075a7 */ /* 0x000f22000800014b */
[----:B------:R-:W-:Y:S01]  /*2a40*/  USHF.R.U32.HI UR6, URZ, 0x1, UR7 ;  /* 0x000000013f067899 */ /* 0x000fe20008011607 */
[----:B------:R-:W-:Y:S01]  /*2a50*/  SHF.R.S32.HI R25, RZ, 0x1f, R24 ;  /* 0x0000001fff197819 */ /* 0x000fe20000011418 */
[----:B------:R-:W-:-:S02]  /*2a60*/  USEL UR8, URZ, 0x1, !UP0 ;  /* 0x000000013f087887 */ /* 0x000fc4000c000000 */
[----:B------:R-:W-:Y:S02]  /*2a70*/  UIMAD UR5, UR6, -0x3, UR5 ;  /* 0xfffffffd060578a4 */ /* 0x000fe4000f8e0205 */
[----:B------:R-:W-:-:S04]  /*2a80*/  ULOP3.LUT UR4, UR4, UR8, URZ, 0x3c, !UPT ;  /* 0x0000000804047292 */ /* 0x000fc8000f8e3c3f */
[----:B------:R-:W-:Y:S01]  /*2a90*/  @UP1 ULOP3.LUT UR4, UR4, 0x1, UR6, 0x78, !UPT ;  /* 0x0000000104041892 */ /* 0x000fe2000f8e7806 */
[----:B-1--4-:R-:W-:Y:S11]  /*2aa0*/  @!P0 BRA `(.L_x_38) ;  /* 0x0000003c009c8947 */ /* 0x012ff60003800000 */
.L_x_131:
[----:B------:R-:W-:Y:S01]  /*2ab0*/  IMAD.SHL.U32 R33, R4, 0x40, RZ ;  /* 0x0000004004217824 */ /* 0x000fe200078e00ff */
[----:B------:R-:W-:Y:S01]  /*2ac0*/  ULDC UR8, c[0x0][0x284] ;  /* 0x0000a10000087ab9 */ /* 0x000fe20000000800 */
[----:B------:R-:W-:Y:S01]  /*2ad0*/  IMAD.SHL.U32 R4, R6, 0x40, RZ ;  /* 0x0000004006047824 */ /* 0x000fe200078e00ff */
[----:B------:R-:W-:Y:S01]  /*2ae0*/  SHF.R.S32.HI R32, RZ, 0x1f, R5 ;  /* 0x0000001fff207819 */ /* 0x000fe20000011405 */
[----:B------:R-:W-:Y:S01]  /*2af0*/  ULDC.64 UR6, c[0x0][0x5d0] ;  /* 0x0001740000067ab9 */ /* 0x000fe20000000a00 */
[----:B------:R-:W-:Y:S01]  /*2b00*/  SHF.R.S32.HI R30, RZ, 0x1f, R33 ;  /* 0x0000001fff1e7819 */ /* 0x000fe20000011421 */
[----:B0-----:R-:W-:Y:S01]  /*2b10*/  IMAD.WIDE.U32 R16, R5, UR6, R24 ;  /* 0x0000000605107c25 */ /* 0x001fe2000f8e0018 */
[----:B------:R-:W-:-:S03]  /*2b20*/  ISETP.GE.AND P0, PT, R4, UR8, PT ;  /* 0x0000000804007c0c */ /* 0x000fc6000bf06270 */
[----:B------:R-:W-:Y:S01]  /*2b30*/  IMAD R18, R32, UR6, RZ ;  /* 0x0000000620127c24 */ /* 0x000fe2000f8e02ff */
[C---:B------:R-:W-:Y:S02]  /*2b40*/  ISETP.GE.OR P0, PT, R33.reuse, R31, P0 ;  /* 0x0000001f2100720c */ /* 0x040fe40000706670 */
[----:B------:R-:W-:Y:S01]  /*2b50*/  IADD3 R16, P1, R33, R16, RZ ;  /* 0x0000001021107210 */ /* 0x000fe20007f3e0ff */
[----:B------:R-:W-:-:S05]  /*2b60*/  IMAD R19, R5, UR7, R18 ;  /* 0x0000000705137c24 */ /* 0x000fca000f8e0212 */
[----:B------:R-:W-:-:S05]  /*2b70*/  IADD3.X R17, R30, R17, R19, P1, !PT ;  /* 0x000000111e117210 */ /* 0x000fca0000ffe413 */
[----:B------:R-:W-:Y:S05]  /*2b80*/  @P0 BRA `(.L_x_39) ;  /* 0x0000002400a80947 */ /* 0x000fea0003800000 */
[----:B------:R-:W0:Y:S01]  /*2b90*/  LDC.64 R26, c[0x0][0x5c8] ;  /* 0x00017200ff1a7b82 */ /* 0x000e220000000a00 */
[----:B------:R-:W-:Y:S01]  /*2ba0*/  IMAD.WIDE R28, R6, 0x40, R10 ;  /* 0x00000040061c7825 */ /* 0x000fe200078e020a */
[----:B------:R-:W-:Y:S01]  /*2bb0*/  ULDC.64 UR6, c[0x0][0x5c0] ;  /* 0x0001700000067ab9 */ /* 0x000fe20000000a00 */
[----:B------:R-:W-:Y:S02]  /*2bc0*/  BSSY B0, `(.L_x_39) ;  /* 0x0000266000007945 */ /* 0x000fe40003800000 */
[-C--:B0-----:R-:W-:Y:S02]  /*2bd0*/  IMAD R6, R29, R26.reuse, RZ ;  /* 0x0000001a1d067224 */ /* 0x081fe400078e02ff */
[----:B------:R-:W-:-:S04]  /*2be0*/  IMAD.WIDE.U32 R16, R28, R26, R16 ;  /* 0x0000001a1c107225 */ /* 0x000fc800078e0010 */
[----:B------:R-:W-:Y:S01]  /*2bf0*/  IMAD R19, R28, R27, R6 ;  /* 0x0000001b1c137224 */ /* 0x000fe200078e0206 */
[----:B------:R-:W-:Y:S02]  /*2c00*/  LEA R18, P0, R26, R16, 0x3 ;  /* 0x000000101a127211 */ /* 0x000fe400078018ff */
[----:B------:R-:W-:Y:S01]  /*2c10*/  IADD3 R16, P1, R16, UR6, RZ ;  /* 0x0000000610107c10 */ /* 0x000fe2000ff3e0ff */
[----:B------:R-:W-:Y:S01]  /*2c20*/  IMAD.IADD R19, R17, 0x1, R19 ;  /* 0x0000000111137824 */ /* 0x000fe200078e0213 */
[----:B------:R-:W-:-:S04]  /*2c30*/  IADD3 R18, P2, R18, UR6, RZ ;  /* 0x0000000612127c10 */ /* 0x000fc8000ff5e0ff */
[----:B------:R-:W-:Y:S01]  /*2c40*/  LEA.HI.X R6, R26, R19, R27, 0x3, P0 ;  /* 0x000000131a067211 */ /* 0x000fe200000f1c1b */
[----:B------:R-:W-:Y:S01]  /*2c50*/  IMAD R26, R20, -0x2, R31 ;  /* 0xfffffffe141a7824 */ /* 0x000fe200078e021f */
[----:B---3-5:R-:W-:Y:S02]  /*2c60*/  FSETP.NEU.AND P0, PT, R15, RZ, PT ;  /* 0x000000ff0f00720b */ /* 0x028fe40003f0d000 */
[----:B------:R-:W-:Y:S01]  /*2c70*/  IADD3.X R17, R19, UR7, RZ, P1, !PT ;  /* 0x0000000713117c10 */ /* 0x000fe20008ffe4ff */
[----:B------:R-:W-:Y:S01]  /*2c80*/  IMAD.IADD R26, R26, 0x1, -R33 ;  /* 0x000000011a1a7824 */ /* 0x000fe200078e0a21 */
[----:B------:R-:W-:Y:S01]  /*2c90*/  IADD3.X R19, R6, UR7, RZ, P2, !PT ;  /* 0x0000000706137c10 */ /* 0x000fe200097fe4ff */
[----:B------:R-:W-:-:S08]  /*2ca0*/  IMAD.IADD R6, R21, 0x1, -R4 ;  /* 0x0000000115067824 */ /* 0x000fd000078e0a04 */
[----:B------:R-:W-:Y:S05]  /*2cb0*/  @!P0 BRA `(.L_x_40) ;  /* 0x0000001c00188947 */ /* 0x000fea0003800000 */
[----:B------:R-:W-:Y:S01]  /*2cc0*/  ULDC.64 UR6, c[0x0][0x5b8] ;  /* 0x00016e0000067ab9 */ /* 0x000fe20000000a00 */
[----:B------:R-:W-:Y:S01]  /*2cd0*/  ULDC.64 UR16, c[0x0][0x5a8] ;  /* 0x00016a0000107ab9 */ /* 0x000fe20000000a00 */
[----:B------:R-:W-:Y:S01]  /*2ce0*/  IMAD.WIDE.U32 R24, R5, UR6, R24 ;  /* 0x0000000605187c25 */ /* 0x000fe2000f8e0018 */
[----:B------:R-:W-:Y:S03]  /*2cf0*/  BSSY B1, `(.L_x_41) ;  /* 0x0000010000017945 */ /* 0x000fe60003800000 */
[----:B------:R-:W-:Y:S01]  /*2d00*/  IMAD R4, R32, UR6, RZ ;  /* 0x0000000620047c24 */ /* 0x000fe2000f8e02ff */
[----:B------:R-:W-:-:S03]  /*2d10*/  IADD3 R24, P0, R33, R24, RZ ;  /* 0x0000001821187210 */ /* 0x000fc60007f1e0ff */
[----:B------:R-:W-:Y:S01]  /*2d20*/  IMAD R5, R5, UR7, R4 ;  /* 0x0000000705057c24 */ /* 0x000fe2000f8e0204 */
[----:B------:R-:W-:Y:S02]  /*2d30*/  ULDC.64 UR6, c[0x0][0x5b0] ;  /* 0x00016c0000067ab9 */ /* 0x000fe40000000a00 */
[----:B------:R-:W-:Y:S02]  /*2d40*/  IMAD R27, R29, UR6, RZ ;  /* 0x000000061d1b7c24 */ /* 0x000fe4000f8e02ff */
[----:B------:R-:W-:Y:S02]  /*2d50*/  IADD3.X R25, R30, R25, R5, P0, !PT ;  /* 0x000000191e197210 */ /* 0x000fe400007fe405 */
[----:B------:R-:W-:Y:S01]  /*2d60*/  ISETP.GE.AND P0, PT, R26, 0x1, PT ;  /* 0x000000011a00780c */ /* 0x000fe20003f06270 */
[C---:B------:R-:W-:Y:S02]  /*2d70*/  IMAD R27, R28.reuse, UR7, R27 ;  /* 0x000000071c1b7c24 */ /* 0x040fe4000f8e021b */
[----:B------:R-:W-:Y:S01]  /*2d80*/  IMAD.WIDE.U32 R4, R28, UR6, R24 ;  /* 0x000000061c047c25 */ /* 0x000fe2000f8e0018 */
[----:B------:R-:W-:-:S02]  /*2d90*/  ISETP.LT.OR P3, PT, R6, 0x1, !P0 ;  /* 0x000000010600780c */ /* 0x000fc40004761670 */
[----:B------:R-:W-:-:S04]  /*2da0*/  IADD3 R4, P1, R4, UR16, RZ ;  /* 0x0000001004047c10 */ /* 0x000fc8000ff3e0ff */
[--C-:B------:R-:W-:Y:S02]  /*2db0*/  IADD3.X R5, R5, UR17, R27.reuse, P1, !PT ;  /* 0x0000001105057c10 */ /* 0x100fe40008ffe41b */
[----:B------:R-:W-:-:S05]  /*2dc0*/  PRMT R27, RZ, 0x7610, R27 ;  /* 0x00007610ff1b7816 */ /* 0x000fca000000001b */
[----:B------:R-:W-:Y:S05]  /*2dd0*/  @P3 BRA `(.L_x_42) ;  /* 0x0000000000043947 */ /* 0x000fea0003800000 */
[----:B------:R0:W5:Y:S02]  /*2de0*/  LDG.E.U8 R27, desc[UR20][R4.64] ;  /* 0x00000014041b7981 */ /* 0x000164000c1e1100 */
.L_x_42:
[----:B------:R-:W-:Y:S05]  /*2df0*/  BSYNC B1 ;  /* 0x0000000000017941 */ /* 0x000fea0003800000 */
.L_x_41:
[----:B-----5:R-:W-:Y:S01]  /*2e00*/  LOP3.LUT R27, R27, 0xff, RZ, 0xc0, !PT ;  /* 0x000000ff1b1b7812 */ /* 0x020fe200078ec0ff */
[----:B------:R-:W-:Y:S01]  /*2e10*/  BSSY B1, `(.L_x_43) ;  /* 0x000000c000017945 */ /* 0x000fe20003800000 */
[----:B------:R-:W-:Y:S02]  /*2e20*/  ISETP.GE.AND P1, PT, R26, 0x2, PT ;  /* 0x000000021a00780c */ /* 0x000fe40003f26270 */
[----:B------:R-:W-:Y:S02]  /*2e30*/  F2FP.F16.E5M2.UNPACK_B R27, R27 ;  /* 0x0000001bff1b723e */ /* 0x000fe400020004ff */
[----:B------:R-:W-:-:S03]  /*2e40*/  ISETP.LT.OR P2, PT, R6, 0x1, !P1 ;  /* 0x000000010600780c */ /* 0x000fc60004f41670 */
[----:B------:R-:W-:Y:S01]  /*2e50*/  HADD2.F32 R30, -RZ, R27.H0_H0 ;  /* 0x2000001bff1e7230 */ /* 0x000fe20000004100 */
[----:B------:R-:W-:-:S04]  /*2e60*/  PRMT R27, RZ, 0x7610, R27 ;  /* 0x00007610ff1b7816 */ /* 0x000fc8000000001b */
[----:B------:R-:W-:-:S04]  /*2e70*/  FMUL R30, R30, R15 ;  /* 0x0000000f1e1e7220 */ /* 0x000fc80000400000 */
[----:B--2---:R-:W-:-:S05]  /*2e80*/  FFMA R30, R85, R14, R30 ;  /* 0x0000000e551e7223 */ /* 0x004fca000000001e */
[----:B------:R-:W-:-:S05]  /*2e90*/  F2FP.SATFINITE.E5M2.F32.PACK_AB_MERGE_C R31, RZ, R30, RZ ;  /* 0x0000001eff1f723e */ /* 0x000fca00048060ff */
[----:B------:R1:W-:Y:S01]  /*2ea0*/  @!P3 STG.E.U8 desc[UR20][R16.64], R31 ;  /* 0x0000001f1000b986 */ /* 0x0003e2000c101114 */
[----:B------:R-:W-:Y:S05]  /*2eb0*/  @P2 BRA `(.L_x_44) ;  /* 0x0000000000042947 */ /* 0x000fea0003800000 */
[----:B------:R2:W5:Y:S02]  /*2ec0*/  LDG.E.U8 R27, desc[UR20][R4.64+0x1] ;  /* 0x00000114041b7981 */ /* 0x000564000c1e1100 */
.L_x_44:
[----:B------:R-:W-:Y:S05]  /*2ed0*/  BSYNC B1 ;  /* 0x0000000000017941 */ /* 0x000fea0003800000 */
.L_x_43:
[----:B-----5:R-:W-:Y:S01]  /*2ee0*/  LOP3.LUT R27, R27, 0xff, RZ, 0xc0, !PT ;  /* 0x000000ff1b1b7812 */ /* 0x020fe200078ec0ff */
[----:B------:R-:W-:Y:S01]  /*2ef0*/  BSSY B1, `(.L_x_45) ;  /* 0x0000012000017945 */ /* 0x000fe20003800000 */
[----:B-1----:R-:W-:Y:S02]  /*2f00*/  IADD3 R31, P3, R28, 0x8, RZ ;  /* 0x000000081c1f7810 */ /* 0x002fe40007f7e0ff */
[----:B------:R-:W-:Y:S02]  /*2f10*/  F2FP.F16.E5M2.UNPACK_B R27, R27 ;  /* 0x0000001bff1b723e */ /* 0x000fe400020004ff */
[----:B------:R-:W-:Y:S01]  /*2f20*/  ISETP.LT.OR P0, PT, R6, 0x9, !P0 ;  /* 0x000000090600780c */ /* 0x000fe20004701670 */
[----:B------:R-:W-:Y:S02]  /*2f30*/  IMAD.X R29, RZ, RZ, R29, P3 ;  /* 0x000000ffff1d7224 */ /* 0x000fe400018e061d */
[----:B------:R-:W-:Y:S02]  /*2f40*/  HADD2.F32 R28, -RZ, R27.H0_H0 ;  /* 0x2000001bff1c7230 */ /* 0x000fe40000004100 */
[----:B------:R-:W-:-:S04]  /*2f50*/  IMAD.WIDE.U32 R24, R31, UR6, R24 ;  /* 0x000000061f187c25 */ /* 0x000fc8000f8e0018 */
[----:B------:R-:W-:Y:S01]  /*2f60*/  FMUL R27, R28, R15 ;  /* 0x0000000f1c1b7220 */ /* 0x000fe20000400000 */
[----:B------:R-:W-:Y:S01]  /*2f70*/  IMAD R28, R29, UR6, RZ ;  /* 0x000000061d1c7c24 */ /* 0x000fe2000f8e02ff */
[----:B------:R-:W-:Y:S02]  /*2f80*/  IADD3 R24, P3, R24, UR16, RZ ;  /* 0x0000001018187c10 */ /* 0x000fe4000ff7e0ff */
[----:B------:R-:W-:Y:S01]  /*2f90*/  FFMA R27, R84, R14, R27 ;  /* 0x0000000e541b7223 */ /* 0x000fe2000000001b */
[----:B------:R-:W-:-:S04]  /*2fa0*/  IMAD R31, R31, UR7, R28 ;  /* 0x000000071f1f7c24 */ /* 0x000fc8000f8e021c */
[----:B------:R-:W-:Y:S02]  /*2fb0*/  F2FP.SATFINITE.E5M2.F32.PACK_AB_MERGE_C R29, RZ, R27, RZ ;  /* 0x0000001bff1d723e */ /* 0x000fe400048060ff */
[----:B------:R-:W-:Y:S02]  /*2fc0*/  IADD3.X R25, R25, UR17, R31, P3, !PT ;  /* 0x0000001119197c10 */ /* 0x000fe40009ffe41f */
[----:B------:R-:W-:Y:S01]  /*2fd0*/  PRMT R27, RZ, 0x7610, R27 ;  /* 0x00007610ff1b7816 */ /* 0x000fe2000000001b */
[----:B------:R1:W-:Y:S01]  /*2fe0*/  @!P2 STG.E.U8 desc[UR20][R16.64+0x1], R29 ;  /* 0x0000011d1000a986 */ /* 0x0003e2000c101114 */
[----:B------:R-:W-:Y:S05]  /*2ff0*/  @P0 BRA `(.L_x_46) ;  /* 0x0000000000040947 */ /* 0x000fea0003800000 */
[----:B------:R3:W5:Y:S02]  /*3000*/  LDG.E.U8 R27, desc[UR20][R24.64] ;  /* 0x00000014181b7981 */ /* 0x000764000c1e1100 */
.L_x_46:
[----:B------:R-:W-:Y:S05]  /*3010*/  BSYNC B1 ;  /* 0x0000000000017941 */ /* 0x000fea0003800000 */
.L_x_45:
[----:B-----5:R-:W-:Y:S01]  /*3020*/  LOP3.LUT R27, R27, 0xff, RZ, 0xc0, !PT ;  /* 0x000000ff1b1b7812 */ /* 0x020fe200078ec0ff */
[----:B------:R-:W-:Y:S01]  /*3030*/  BSSY B1, `(.L_x_47) ;  /* 0x000000b000017945 */ /* 0x000fe20003800000 */
[----:B------:R-:W-:Y:S02]  /*3040*/  ISETP.LT.OR P1, PT, R6, 0x9, !P1 ;  /* 0x000000090600780c */ /* 0x000fe40004f21670 */
[----:B------:R-:W-:-:S05]  /*3050*/  F2FP.F16.E5M2.UNPACK_B R27, R27 ;  /* 0x0000001bff1b723e */ /* 0x000fca00020004ff */
[----:B------:R-:W-:Y:S01]  /*3060*/  HADD2.F32 R28, -RZ, R27.H0_H0 ;  /* 0x2000001bff1c7230 */ /* 0x000fe20000004100 */
[----:B------:R-:W-:-:S04]  /*3070*/  PRMT R27, RZ, 0x7610, R27 ;  /* 0x00007610ff1b7816 */ /* 0x000fc8000000001b */
[----:B------:R-:W-:-:S04]  /*3080*/  FMUL R28, R28, R15 ;  /* 0x0000000f1c1c7220 */ /* 0x000fc80000400000 */
[----:B------:R-:W-:-:S05]  /*3090*/  FFMA R28, R83, R14, R28 ;  /* 0x0000000e531c7223 */ /* 0x000fca000000001c */
[----:B-1----:R-:W-:-:S05]  /*30a0*/  F2FP.SATFINITE.E5M2.F32.PACK_AB_MERGE_C R29, RZ, R28, RZ ;  /* 0x0000001cff1d723e */ /* 0x002fca00048060ff */
[----:B------:R1:W-:Y:S01]  /*30b0*/  @!P0 STG.E.U8 desc[UR20][R18.64], R29 ;  /* 0x0000001d12008986 */ /* 0x0003e2000c101114 */
[----:B------:R-:W-:Y:S05]  /*30c0*/  @P1 BRA `(.L_x_48) ;  /* 0x0000000000041947 */ /* 0x000fea0003800000 */
[----:B------:R4:W5:Y:S02]  /*30d0*/  LDG.E.U8 R27, desc[UR20][R24.64+0x1] ;  /* 0x00000114181b7981 */ /* 0x000964000c1e1100 */
.L_x_48:
[----:B------:R-:W-:Y:S05]  /*30e0*/  BSYNC B1 ;  /* 0x0000000000017941 */ /* 0x000fea0003800000 */
.L_x_47:
[----:B-----5:R-:W-:Y:S01]  /*30f0*/  LOP3.LUT R27, R27, 0xff, RZ, 0xc0, !PT ;  /* 0x000000ff1b1b7812 */ /* 0x020fe200078ec0ff */
[----:B------:R-:W-:Y:S01]  /*3100*/  BSSY B1, `(.L_x_49) ;  /* 0x000000c000017945 */ /* 0x000fe20003800000 */
[----:B------:R-:W-:Y:S02]  /*3110*/  ISETP.GE.AND P0, PT, R26, 0x9, PT ;  /* 0x000000091a00780c */ /* 0x000fe40003f06270 */
[----:B------:R-:W-:Y:S02]  /*3120*/  F2FP.F16.E5M2.UNPACK_B R27, R27 ;  /* 0x0000001bff1b723e */ /* 0x000fe400020004ff */
[----:B------:R-:W-:-:S03]  /*3130*/  ISETP.LT.OR P2, PT, R6, 0x1, !P0 ;  /* 0x000000010600780c */ /* 0x000fc60004741670 */
[----:B------:R-:W-:-:S05]  /*3140*/  HADD2.F32 R28, -RZ, R27.H0_H0 ;  /* 0x2000001bff1c7230 */ /* 0x000fca0000004100 */
[----:B------:R-:W-:-:S04]  /*3150*/  FMUL R27, R28, R15 ;  /* 0x0000000f1c1b7220 */ /* 0x000fc80000400000 */
[----:B------:R-:W-:-:S05]  /*3160*/  FFMA R27, R82, R14, R27 ;  /* 0x0000000e521b7223 */ /* 0x000fca000000001b */
[----:B-1----:R-:W-:Y:S02]  /*3170*/  F2FP.SATFINITE.E5M2.F32.PACK_AB_MERGE_C R29, RZ, R27, RZ ;  /* 0x0000001bff1d723e */ /* 0x002fe400048060ff */
[----:B------:R-:W-:-:S03]  /*3180*/  PRMT R27, RZ, 0x7610, R27 ;  /* 0x00007610ff1b7816 */ /* 0x000fc6000000001b */
[----:B------:R1:W-:Y:S01]  /*3190*/  @!P1 STG.E.U8 desc[UR20][R18.64+0x1], R29 ;  /* 0x0000011d12009986 */ /* 0x0003e2000c101114 */
[----:B------:R-:W-:Y:S05]  /*31a0*/  @P2 BRA `(.L_x_50) ;  /* 0x0000000000042947 */ /* 0x000fea0003800000 */
[----:B------:R0:W5:Y:S02]  /*31b0*/  LDG.E.U8 R27, desc[UR20][R4.64+0x8] ;  /* 0x00000814041b7981 */ /* 0x000164000c1e1100 */
.L_x_50:
[----:B------:R-:W-:Y:S05]  /*31c0*/  BSYNC B1 ;  /* 0x0000000000017941 */ /* 0x000fea0003800000 */
.L_x_49:
        /* <DEDUP_REMOVED lines=13> */
.L_x_52:
[----:B------:R-:W-:Y:S05]  /*32a0*/  BSYNC B1 ;  /* 0x0000000000017941 */ /* 0x000fea0003800000 */
.L_x_51:
[----:B-----5:R-:W-:Y:S01]  /*32b0*/  LOP3.LUT R27, R27, 0xff, RZ, 0xc0, !PT ;  /* 0x000000ff1b1b7812 */ /* 0x020fe200078ec0ff */
[----:B------:R-:W-:Y:S01]  /*32c0*/  BSSY B1, `(.L_x_53) ;  /* 0x000000b000017945 */ /* 0x000fe20003800000 */
[----:B------:R-:W-:Y:S02]  /*32d0*/  ISETP.LT.OR P0, PT, R6, 0x9, !P0 ;  /* 0x000000090600780c */ /* 0x000fe40004701670 */
[----:B------:R-:W-:-:S05]  /*32e0*/  F2FP.F16.E5M2.UNPACK_B R27, R27 ;  /* 0x0000001bff1b723e */ /* 0x000fca00020004ff */
        /* <DEDUP_REMOVED lines=8> */
.L_x_54:
[----:B------:R-:W-:Y:S05]  /*3370*/  BSYNC B1 ;  /* 0x0000000000017941 */ /* 0x000fea0003800000 */
.L_x_53:
        /* <DEDUP_REMOVED lines=12> */
.L_x_56:
[----:B------:R-:W-:Y:S05]  /*3440*/  BSYNC B1 ;  /* 0x0000000000017941 */ /* 0x000fea0003800000 */
.L_x_55:
        /* <DEDUP_REMOVED lines=13> */
.L_x_58:
[----:B------:R-:W-:Y:S05]  /*3520*/  BSYNC B1 ;  /* 0x0000000000017941 */ /* 0x000fea0003800000 */
.L_x_57:
        /* <DEDUP_REMOVED lines=13> */
.L_x_60:
[----:B------:R-:W-:Y:S05]  /*3600*/  BSYNC B1 ;  /* 0x0000000000017941 */ /* 0x000fea0003800000 */
.L_x_59:
        /* <DEDUP_REMOVED lines=12> */
.L_x_62:
[----:B------:R-:W-:Y:S05]  /*36d0*/  BSYNC B1 ;  /* 0x0000000000017941 */ /* 0x000fea0003800000 */
.L_x_61:
        /* <DEDUP_REMOVED lines=12> */
.L_x_64:
[----:B------:R-:W-:Y:S05]  /*37a0*/  BSYNC B1 ;  /* 0x0000000000017941 */ /* 0x000fea0003800000 */
.L_x_63:
        /* <DEDUP_REMOVED lines=13> */
.L_x_66:
[----:B------:R-:W-:Y:S05]  /*3880*/  BSYNC B1 ;  /* 0x0000000000017941 */ /* 0x000fea0003800000 */
.L_x_65:
        /* <DEDUP_REMOVED lines=13> */
.L_x_68:
[----:B------:R-:W-:Y:S05]  /*3960*/  BSYNC B1 ;  /* 0x0000000000017941 */ /* 0x000fea0003800000 */
.L_x_67:
        /* <DEDUP_REMOVED lines=12> */
.L_x_70:
[----:B------:R-:W-:Y:S05]  /*3a30*/  BSYNC B1 ;  /* 0x0000000000017941 */ /* 0x000fea0003800000 */
.L_x_69:
        /* <DEDUP_REMOVED lines=12> */
.L_x_72:
[----:B------:R-:W-:Y:S05]  /*3b00*/  BSYNC B1 ;  /* 0x0000000000017941 */ /* 0x000fea0003800000 */
.L_x_71:
        /* <DEDUP_REMOVED lines=13> */
.L_x_74:
[----:B------:R-:W-:Y:S05]  /*3be0*/  BSYNC B1 ;  /* 0x0000000000017941 */ /* 0x000fea0003800000 */
.L_x_73:
        /* <DEDUP_REMOVED lines=13> */
.L_x_76:
[----:B------:R-:W-:Y:S05]  /*3cc0*/  BSYNC B1 ;  /* 0x0000000000017941 */ /* 0x000fea0003800000 */
.L_x_75:
        /* <DEDUP_REMOVED lines=12> */
.L_x_78:
[----:B------:R-:W-:Y:S05]  /*3d90*/  BSYNC B1 ;  /* 0x0000000000017941 */ /* 0x000fea0003800000 */
.L_x_77:
        /* <DEDUP_REMOVED lines=12> */
.L_x_80:
[----:B------:R-:W-:Y:S05]  /*3e60*/  BSYNC B1 ;  /* 0x0000000000017941 */ /* 0x000fea0003800000 */
.L_x_79:
        /* <DEDUP_REMOVED lines=13> */
.L_x_82:
[----:B------:R-:W-:Y:S05]  /*3f40*/  BSYNC B1 ;  /* 0x0000000000017941 */ /* 0x000fea0003800000 */
.L_x_81:
        /* <DEDUP_REMOVED lines=13> */
.L_x_84:
[----:B------:R-:W-:Y:S05]  /*4020*/  BSYNC B1 ;  /* 0x0000000000017941 */ /* 0x000fea0003800000 */
.L_x_83:
        /* <DEDUP_REMOVED lines=12> */
.L_x_86:
[----:B------:R-:W-:Y:S05]  /*40f0*/  BSYNC B1 ;  /* 0x0000000000017941 */ /* 0x000fea0003800000 */
.L_x_85:
        /* <DEDUP_REMOVED lines=12> */
.L_x_88:
[----:B------:R-:W-:Y:S05]  /*41c0*/  BSYNC B1 ;  /* 0x0000000000017941 */ /* 0x000fea0003800000 */
.L_x_87:
        /* <DEDUP_REMOVED lines=13> */
.L_x_90:
[----:B------:R-:W-:Y:S05]  /*42a0*/  BSYNC B1 ;  /* 0x0000000000017941 */ /* 0x000fea0003800000 */
.L_x_89:
        /* <DEDUP_REMOVED lines=13> */
.L_x_92:
[----:B------:R-:W-:Y:S05]  /*4380*/  BSYNC B1 ;  /* 0x0000000000017941 */ /* 0x000fea0003800000 */
.L_x_91:
        /* <DEDUP_REMOVED lines=12> */
.L_x_94:
[----:B------:R-:W-:Y:S05]  /*4450*/  BSYNC B1 ;  /* 0x0000000000017941 */ /* 0x000fea0003800000 */
.L_x_93:
        /* <DEDUP_REMOVED lines=12> */
.L_x_96:
[----:B------:R-:W-:Y:S05]  /*4520*/  BSYNC B1 ;  /* 0x0000000000017941 */ /* 0x000fea0003800000 */
.L_x_95:
        /* <DEDUP_REMOVED lines=13> */
.L_x_98:
[----:B------:R-:W-:Y:S05]  /*4600*/  BSYNC B1 ;  /* 0x0000000000017941 */ /* 0x000fea0003800000 */
.L_x_97:
[----:B-----5:R-:W-:Y:S01]  /*4610*/  LOP3.LUT R27, R27, 0xff, RZ, 0xc0, !PT ;  /* 0x000000ff1b1b7812 */ /* 0x020fe200078ec0ff */
[----:B------:R-:W-:Y:S01]  /*4620*/  BSSY B1, `(.L_x_99) ;  /* 0x000000c000017945 */ /* 0x000fe20003800000 */
[----:B------:R-:W-:Y:S02]  /*4630*/  ISETP.GE.AND P1, PT, R26, 0x3a, PT ;  /* 0x0000003a1a00780c */ /* 0x000fe40003f26270 */
[----:B------:R-:W-:Y:S02]  /*4640*/  F2FP.F16.E5M2.UNPACK_B R27, R27 ;  /* 0x0000001bff1b723e */ /* 0x000fe400020004ff */
[----:B------:R-:W-:Y:S02]  /*4650*/  ISETP.LT.OR P3, PT, R6, 0x1, !P1 ;  /* 0x000000010600780c */ /* 0x000fe40004f61670 */
[----:B------:R-:W-:Y:S01]  /*4660*/  PRMT R26, RZ, 0x7610, R26 ;  /* 0x00007610ff1a7816 */ /* 0x000fe2000000001a */
[----:B------:R-:W-:-:S05]  /*4670*/  HADD2.F32 R28, -RZ, R27.H0_H0 ;  /* 0x2000001bff1c7230 */ /* 0x000fca0000004100 */
[----:B------:R-:W-:-:S04]  /*4680*/  FMUL R28, R28, R15 ;  /* 0x0000000f1c1c7220 */ /* 0x000fc80000400000 */
[----:B------:R-:W-:-:S05]  /*4690*/  FFMA R28, R57, R14, R28 ;  /* 0x0000000e391c7223 */ /* 0x000fca000000001c */
[----:B------:R-:W-:-:S05]  /*46a0*/  F2FP.SATFINITE.E5M2.F32.PACK_AB_MERGE_C R27, RZ, R28, RZ ;  /* 0x0000001cff1b723e */ /* 0x000fca00048060ff */
[----:B------:R0:W-:Y:S01]  /*46b0*/  @!P2 STG.E.U8 desc[UR20][R16.64+0x38], R27 ;  /* 0x0000381b1000a986 */ /* 0x0001e2000c101114 */
[----:B------:R-:W-:Y:S05]  /*46c0*/  @P3 BRA `(.L_x_100) ;  /* 0x0000000000043947 */ /* 0x000fea0003800000 */
[----:B------:R0:W5:Y:S02]  /*46d0*/  LDG.E.U8 R26, desc[UR20][R4.64+0x39] ;  /* 0x00003914041a7981 */ /* 0x000164000c1e1100 */
.L_x_100:
[----:B------:R-:W-:Y:S05]  /*46e0*/  BSYNC B1 ;  /* 0x0000000000017941 */ /* 0x000fea0003800000 */
.L_x_99:
[----:B-----5:R-:W-:Y:S01]  /*46f0*/  LOP3.LUT R26, R26, 0xff, RZ, 0xc0, !PT ;  /* 0x000000ff1a1a7812 */ /* 0x020fe200078ec0ff */
[----:B------:R-:W-:Y:S01]  /*4700*/  BSSY B1, `(.L_x_101) ;  /* 0x000000b000017945 */ /* 0x000fe20003800000 */
[----:B------:R-:W-:Y:S02]  /*4710*/  ISETP.LT.OR P0, PT, R6, 0x9, !P0 ;  /* 0x000000090600780c */ /* 0x000fe40004701670 */
[----:B------:R-:W-:Y:S02]  /*4720*/  F2FP.F16.E5M2.UNPACK_B R26, R26 ;  /* 0x0000001aff1a723e */ /* 0x000fe400020004ff */
[----:B0-2---:R-:W-:-:S03]  /*4730*/  PRMT R4, RZ, 0x7610, R4 ;  /* 0x00007610ff047816 */ /* 0x005fc60000000004 */
[----:B------:R-:W-:-:S05]  /*4740*/  HADD2.F32 R26, -RZ, R26.H0_H0 ;  /* 0x2000001aff1a7230 */ /* 0x000fca0000004100 */
[----:B------:R-:W-:-:S04]  /*4750*/  FMUL R5, R26, R15 ;  /* 0x0000000f1a057220 */ /* 0x000fc80000400000 */
[----:B------:R-:W-:-:S05]  /*4760*/  FFMA R5, R56, R14, R5 ;  /* 0x0000000e38057223 */ /* 0x000fca0000000005 */
[----:B------:R-:W-:-:S05]  /*4770*/  F2FP.SATFINITE.E5M2.F32.PACK_AB_MERGE_C R5, RZ, R5, RZ ;  /* 0x00000005ff05723e */ /* 0x000fca00048060ff */
[----:B------:R0:W-:Y:S01]  /*4780*/  @!P3 STG.E.U8 desc[UR20][R16.64+0x39], R5 ;  /* 0x000039051000b986 */ /* 0x0001e2000c101114 */
[----:B------:R-:W-:Y:S05]  /*4790*/  @P0 BRA `(.L_x_102) ;  /* 0x0000000000040947 */ /* 0x000fea0003800000 */
[----:B------:R2:W5:Y:S02]  /*47a0*/  LDG.E.U8 R4, desc[UR20][R24.64+0x38] ;  /* 0x0000381418047981 */ /* 0x000564000c1e1100 */
.L_x_102:
[----:B------:R-:W-:Y:S05]  /*47b0*/  BSYNC B1 ;  /* 0x0000000000017941 */ /* 0x000fea0003800000 */
.L_x_101:
[----:B-----5:R-:W-:Y:S01]  /*47c0*/  LOP3.LUT R4, R4, 0xff, RZ, 0xc0, !PT ;  /* 0x000000ff04047812 */ /* 0x020fe200078ec0ff */
[----:B------:R-:W-:Y:S01]  /*47d0*/  BSSY B1, `(.L_x_103) ;  /* 0x000000b000017945 */ /* 0x000fe20003800000 */
[----:B------:R-:W-:Y:S02]  /*47e0*/  ISETP.LT.OR P1, PT, R6, 0x9, !P1 ;  /* 0x000000090600780c */ /* 0x000fe40004f21670 */
[----:B------:R-:W-:-:S05]  /*47f0*/  F2FP.F16.E5M2.UNPACK_B R4, R4 ;  /* 0x00000004ff04723e */ /* 0x000fca00020004ff */
[----:B------:R-:W-:-:S05]  /*4800*/  HADD2.F32 R4, -RZ, R4.H0_H0 ;  /* 0x20000004ff047230 */ /* 0x000fca0000004100 */
[----:B------:R-:W-:-:S04]  /*4810*/  FMUL R4, R4, R15 ;  /* 0x0000000f04047220 */ /* 0x000fc80000400000 */
[----:B------:R-:W-:-:S05]  /*4820*/  FFMA R4, R23, R14, R4 ;  /* 0x0000000e17047223 */ /* 0x000fca0000000004 */
[----:B0-----:R-:W-:Y:S02]  /*4830*/  F2FP.SATFINITE.E5M2.F32.PACK_AB_MERGE_C R5, RZ, R4, RZ ;  /* 0x00000004ff05723e */ /* 0x001fe400048060ff */
[----:B------:R-:W-:-:S03]  /*4840*/  PRMT R4, RZ, 0x7610, R4 ;  /* 0x00007610ff047816 */ /* 0x000fc60000000004 */
[----:B------:R0:W-:Y:S01]  /*4850*/  @!P0 STG.E.U8 desc[UR20][R18.64+0x38], R5 ;  /* 0x0000380512008986 */ /* 0x0001e2000c101114 */
[----:B------:R-:W-:Y:S05]  /*4860*/  @P1 BRA `(.L_x_104) ;  /* 0x0000000000041947 */ /* 0x000fea0003800000 */
[----:B------:R0:W5:Y:S02]  /*4870*/  LDG.E.U8 R4, desc[UR20][R24.64+0x39] ;  /* 0x0000391418047981 */ /* 0x000164000c1e1100 */
.L_x_104:
[----:B------:R-:W-:Y:S05]  /*4880*/  BSYNC B1 ;  /* 0x0000000000017941 */ /* 0x000fea0003800000 */
.L_x_103:
[----:B------:R-:W-:Y:S05]  /*4890*/  @P1 BRA `(.L_x_105) ;  /* 0x0000000800601947 */ /* 0x000fea0003800000 */
[----:B-----5:R-:W-:-:S04]  /*48a0*/  LOP3.LUT R4, R4, 0xff, RZ, 0xc0, !PT ;  /* 0x000000ff04047812 */ /* 0x020fc800078ec0ff */
[----:B------:R-:W-:-:S05]  /*48b0*/  F2FP.F16.E5M2.UNPACK_B R4, R4 ;  /* 0x00000004ff04723e */ /* 0x000fca00020004ff */
[----:B------:R-:W-:-:S05]  /*48c0*/  HADD2.F32 R4, -RZ, R4.H0_H0 ;  /* 0x20000004ff047230 */ /* 0x000fca0000004100 */
[----:B0-----:R-:W-:-:S04]  /*48d0*/  FMUL R5, R4, R15 ;  /* 0x0000000f04057220 */ /* 0x001fc80000400000 */
[----:B------:R-:W-:-:S05]  /*48e0*/  FFMA R5, R22, R14, R5 ;  /* 0x0000000e16057223 */ /* 0x000fca0000000005 */
[----:B------:R-:W-:-:S05]  /*48f0*/  F2FP.SATFINITE.E5M2.F32.PACK_AB_MERGE_C R5, RZ, R5, RZ ;  /* 0x00000005ff05723e */ /* 0x000fca00048060ff */
[----:B------:R0:W-:Y:S01]  /*4900*/  STG.E.U8 desc[UR20][R18.64+0x39], R5 ;  /* 0x0000390512007986 */ /* 0x0001e2000c101114 */
[----:B------:R-:W-:Y:S05]  /*4910*/  BRA `(.L_x_105) ;  /* 0x0000000800407947 */ /* 0x000fea0003800000 */
.L_x_40:
[C---:B------:R-:W-:Y:S01]  /*4920*/  ISETP.GE.AND P3, PT, R26.reuse, 0x1, PT ;  /* 0x000000011a00780c */ /* 0x040fe20003f66270 */
[-C--:B--2---:R-:W-:Y:S01]  /*4930*/  FMUL R85, R85, R14.reuse ;  /* 0x0000000e55557220 */ /* 0x084fe20000400000 */
[----:B------:R-:W-:Y:S01]  /*4940*/  ISETP.GE.AND P0, PT, R26, 0x2, PT ;  /* 0x000000021a00780c */ /* 0x000fe20003f06270 */
[-C--:B------:R-:W-:Y:S01]  /*4950*/  FMUL R84, R84, R14.reuse ;  /* 0x0000000e54547220 */ /* 0x080fe20000400000 */
[C---:B------:R-:W-:Y:S01]  /*4960*/  ISETP.LT.OR P1, PT, R6.reuse, 0x1, !P3 ;  /* 0x000000010600780c */ /* 0x040fe20005f21670 */
[-C--:B------:R-:W-:Y:S01]  /*4970*/  FMUL R83, R83, R14.reuse ;  /* 0x0000000e53537220 */ /* 0x080fe20000400000 */
[----:B------:R-:W-:Y:S01]  /*4980*/  ISETP.LT.OR P2, PT, R6, 0x1, !P0 ;  /* 0x000000010600780c */ /* 0x000fe20004741670 */
[-C--:B------:R-:W-:Y:S01]  /*4990*/  FMUL R82, R82, R14.reuse ;  /* 0x0000000e52527220 */ /* 0x080fe20000400000 */
[----:B------:R-:W-:Y:S01]  /*49a0*/  ISETP.LT.OR P3, PT, R6, 0x9, !P3 ;  /* 0x000000090600780c */ /* 0x000fe20005f61670 */
[-C--:B------:R-:W-:Y:S01]  /*49b0*/  FMUL R81, R81, R14.reuse ;  /* 0x0000000e51517220 */ /* 0x080fe20000400000 */
[----:B------:R-:W-:Y:S01]  /*49c0*/  F2FP.SATFINITE.E5M2.F32.PACK_AB_MERGE_C R85, RZ, R85, RZ ;  /* 0x00000055ff55723e */ /* 0x000fe200048060ff */
[----:B------:R-:W-:Y:S01]  /*49d0*/  FMUL R80, R80, R14 ;  /* 0x0000000e50507220 */ /* 0x000fe20000400000 */
[----:B------:R-:W-:Y:S01]  /*49e0*/  F2FP.SATFINITE.E5M2.F32.PACK_AB_MERGE_C R5, RZ, R84, RZ ;  /* 0x00000054ff05723e */ /* 0x000fe200048060ff */
[-C--:B------:R-:W-:Y:S01]  /*49f0*/  FMUL R79, R79, R14.reuse ;  /* 0x0000000e4f4f7220 */ /* 0x080fe20000400000 */
[----:B------:R-:W-:Y:S01]  /*4a00*/  F2FP.SATFINITE.E5M2.F32.PACK_AB_MERGE_C R83, RZ, R83, RZ ;  /* 0x00000053ff53723e */ /* 0x000fe200048060ff */
[-C--:B------:R-:W-:Y:S01]  /*4a10*/  FMUL R78, R78, R14.reuse ;  /* 0x0000000e4e4e7220 */ /* 0x080fe20000400000 */
[----:B------:R-:W-:Y:S01]  /*4a20*/  ISETP.LT.OR P0, PT, R6, 0x9, !P0 ;  /* 0x000000090600780c */ /* 0x000fe20004701670 */
[----:B------:R-:W-:Y:S01]  /*4a30*/  @!P1 STG.E.U8 desc[UR20][R16.64], R85 ;  /* 0x0000005510009986 */ /* 0x000fe2000c101114 */
[C---:B------:R-:W-:Y:S01]  /*4a40*/  ISETP.GE.AND P1, PT, R26.reuse, 0x9, PT ;  /* 0x000000091a00780c */ /* 0x040fe20003f26270 */
[-C--:B------:R-:W-:Y:S01]  /*4a50*/  FMUL R77, R77, R14.reuse ;  /* 0x0000000e4d4d7220 */ /* 0x080fe20000400000 */
[----:B------:R-:W-:Y:S01]  /*4a60*/  F2FP.SATFINITE.E5M2.F32.PACK_AB_MERGE_C R81, RZ, R81, RZ ;  /* 0x00000051ff51723e */ /* 0x000fe200048060ff */
[----:B------:R0:W-:Y:S01]  /*4a70*/  @!P2 STG.E.U8 desc[UR20][R16.64+0x1], R5 ;  /* 0x000001051000a986 */ /* 0x0001e2000c101114 */
[----:B------:R-:W-:Y:S01]  /*4a80*/  ISETP.GE.AND P2, PT, R26, 0xa, PT ;  /* 0x0000000a1a00780c */ /* 0x000fe20003f46270 */
[----:B------:R-:W-:Y:S01]  /*4a90*/  FMUL R76, R76, R14 ;  /* 0x0000000e4c4c7220 */ /* 0x000fe20000400000 */
[----:B------:R-:W-:Y:S01]  /*4aa0*/  F2FP.SATFINITE.E5M2.F32.PACK_AB_MERGE_C R25, RZ, R80, RZ ;  /* 0x00000050ff19723e */ /* 0x000fe200048060ff */
[----:B------:R-:W-:Y:S01]  /*4ab0*/  @!P3 STG.E.U8 desc[UR20][R18.64], R83 ;  /* 0x000000531200b986 */ /* 0x000fe2000c101114 */
[----:B------:R-:W-:Y:S01]  /*4ac0*/  ISETP.LT.OR P3, PT, R6, 0x1, !P1 ;  /* 0x000000010600780c */ /* 0x000fe20004f61670 */
[-C--:B------:R-:W-:Y:S01]  /*4ad0*/  FMUL R74, R74, R14.reuse ;  /* 0x0000000e4a4a7220 */ /* 0x080fe20000400000 */
[C---:B------:R-:W-:Y:S01]  /*4ae0*/  ISETP.LT.OR P5, PT, R6.reuse, 0x1, !P2 ;  /* 0x000000010600780c */ /* 0x040fe200057a1670 */
[-C--:B------:R-:W-:Y:S01]  /*4af0*/  FMUL R75, R75, R14.reuse ;  /* 0x0000000e4b4b7220 */ /* 0x080fe20000400000 */
[----:B------:R-:W-:Y:S01]  /*4b00*/  ISETP.LT.OR P1, PT, R6, 0x9, !P1 ;  /* 0x000000090600780c */ /* 0x000fe20004f21670 */
[-C--:B------:R-:W-:Y:S01]  /*4b10*/  FMUL R73, R73, R14.reuse ;  /* 0x0000000e49497220 */ /* 0x080fe20000400000 */
[----:B------:R-:W-:Y:S01]  /*4b20*/  F2FP.SATFINITE.E5M2.F32.PACK_AB_MERGE_C R79, RZ, R79, RZ ;  /* 0x0000004fff4f723e */ /* 0x000fe200048060ff */
[----:B------:R-:W-:Y:S01]  /*4b30*/  FMUL R72, R72, R14 ;  /* 0x0000000e48487220 */ /* 0x000fe20000400000 */
[----:B0-----:R-:W-:Y:S01]  /*4b40*/  F2FP.SATFINITE.E5M2.F32.PACK_AB_MERGE_C R5, RZ, R82, RZ ;  /* 0x00000052ff05723e */ /* 0x001fe200048060ff */
[-C--:B------:R-:W-:Y:S01]  /*4b50*/  FMUL R70, R70, R14.reuse ;  /* 0x0000000e46467220 */ /* 0x080fe20000400000 */
[----:B------:R-:W-:Y:S01]  /*4b60*/  ISETP.LT.OR P2, PT, R6, 0x9, !P2 ;  /* 0x000000090600780c */ /* 0x000fe20005741670 */
[----:B------:R-:W-:Y:S01]  /*4b70*/  FMUL R71, R71, R14 ;  /* 0x0000000e47477220 */ /* 0x000fe20000400000 */
[----:B------:R-:W-:Y:S01]  /*4b80*/  F2FP.SATFINITE.E5M2.F32.PACK_AB_MERGE_C R27, RZ, R78, RZ ;  /* 0x0000004eff1b723e */ /* 0x000fe200048060ff */
[----:B------:R0:W-:Y:S01]  /*4b90*/  @!P0 STG.E.U8 desc[UR20][R18.64+0x1], R5 ;  /* 0x0000010512008986 */ /* 0x0001e2000c101114 */
[C---:B------:R-:W-:Y:S01]  /*4ba0*/  ISETP.GE.AND P0, PT, R26.reuse, 0x11, PT ;  /* 0x000000111a00780c */ /* 0x040fe20003f06270 */
[-C--:B------:R-:W-:Y:S01]  /*4bb0*/  FMUL R69, R69, R14.reuse ;  /* 0x0000000e45457220 */ /* 0x080fe20000400000 */
[----:B------:R-:W-:Y:S01]  /*4bc0*/  F2FP.SATFINITE.E5M2.F32.PACK_AB_MERGE_C R77, RZ, R77, RZ ;  /* 0x0000004dff4d723e */ /* 0x000fe200048060ff */
[----:B------:R-:W-:Y:S01]  /*4bd0*/  @!P3 STG.E.U8 desc[UR20][R16.64+0x8], R81 ;  /* 0x000008511000b986 */ /* 0x000fe2000c101114 */
[----:B------:R-:W-:Y:S01]  /*4be0*/  ISETP.GE.AND P3, PT, R26, 0x12, PT ;  /* 0x000000121a00780c */ /* 0x000fe20003f66270 */
[-C--:B------:R-:W-:Y:S01]  /*4bf0*/  FMUL R68, R68, R14.reuse ;  /* 0x0000000e44447220 */ /* 0x080fe20000400000 */
[----:B------:R-:W-:Y:S01]  /*4c00*/  F2FP.SATFINITE.E5M2.F32.PACK_AB_MERGE_C R75, RZ, R75, RZ ;  /* 0x0000004bff4b723e */ /* 0x000fe200048060ff */
[----:B------:R1:W-:Y:S01]  /*4c10*/  @!P5 STG.E.U8 desc[UR20][R16.64+0x9], R25 ;  /* 0x000009191000d986 */ /* 0x0003e2000c101114 */
[C---:B------:R-:W-:Y:S01]  /*4c20*/  ISETP.LT.OR P5, PT, R6.reuse, 0x1, !P3 ;  /* 0x000000010600780c */ /* 0x040fe20005fa1670 */
[-C--:B------:R-:W-:Y:S01]  /*4c30*/  FMUL R67, R67, R14.reuse ;  /* 0x0000000e43437220 */ /* 0x080fe20000400000 */
[C---:B------:R-:W-:Y:S01]  /*4c40*/  ISETP.LT.OR P3, PT, R6.reuse, 0x9, !P3 ;  /* 0x000000090600780c */ /* 0x040fe20005f61670 */
[----:B------:R-:W-:Y:S01]  /*4c50*/  @!P1 STG.E.U8 desc[UR20][R18.64+0x8], R79 ;  /* 0x0000084f12009986 */ /* 0x000fe2000c101114 */
[----:B------:R-:W-:Y:S01]  /*4c60*/  ISETP.LT.OR P1, PT, R6, 0x1, !P0 ;  /* 0x000000010600780c */ /* 0x000fe20004721670 */
[----:B------:R-:W-:Y:S01]  /*4c70*/  FMUL R66, R66, R14 ;  /* 0x0000000e42427220 */ /* 0x000fe20000400000 */
[----:B0-----:R-:W-:Y:S01]  /*4c80*/  F2FP.SATFINITE.E5M2.F32.PACK_AB_MERGE_C R5, RZ, R76, RZ ;  /* 0x0000004cff05723e */ /* 0x001fe200048060ff */
[----:B------:R-:W-:Y:S01]  /*4c90*/  @!P2 STG.E.U8 desc[UR20][R18.64+0x9], R27 ;  /* 0x0000091b1200a986 */ /* 0x000fe2000c101114 */
[----:B------:R-:W-:Y:S01]  /*4ca0*/  ISETP.GE.AND P2, PT, R26, 0x19, PT ;  /* 0x000000191a00780c */ /* 0x000fe20003f46270 */
[-C--:B------:R-:W-:Y:S01]  /*4cb0*/  FMUL R65, R65, R14.reuse ;  /* 0x0000000e41417220 */ /* 0x080fe20000400000 */
[----:B------:R-:W-:Y:S01]  /*4cc0*/  ISETP.LT.OR P0, PT, R6, 0x9, !P0 ;  /* 0x000000090600780c */ /* 0x000fe20004701670 */
[----:B------:R-:W-:Y:S01]  /*4cd0*/  FMUL R64, R64, R14 ;  /* 0x0000000e40407220 */ /* 0x000fe20000400000 */
[----:B------:R-:W-:Y:S01]  /*4ce0*/  ISETP.LT.OR P6, PT, R6, 0x1, !P2 ;  /* 0x000000010600780c */ /* 0x000fe200057c1670 */
[----:B------:R0:W-:Y:S01]  /*4cf0*/  @!P5 STG.E.U8 desc[UR20][R16.64+0x11], R5 ;  /* 0x000011051000d986 */ /* 0x0001e2000c101114 */
[----:B-1----:R-:W-:Y:S01]  /*4d00*/  F2FP.SATFINITE.E5M2.F32.PACK_AB_MERGE_C R25, RZ, R74, RZ ;  /* 0x0000004aff19723e */ /* 0x002fe200048060ff */
[-C--:B------:R-:W-:Y:S01]  /*4d10*/  FMUL R62, R62, R14.reuse ;  /* 0x0000000e3e3e7220 */ /* 0x080fe20000400000 */
[----:B------:R-:W-:Y:S01]  /*4d20*/  F2FP.SATFINITE.E5M2.F32.PACK_AB_MERGE_C R73, RZ, R73, RZ ;  /* 0x00000049ff49723e */ /* 0x000fe200048060ff */
[----:B------:R-:W-:Y:S01]  /*4d30*/  @!P1 STG.E.U8 desc[UR20][R16.64+0x10], R77 ;  /* 0x0000104d10009986 */ /* 0x000fe2000c101114 */
[----:B------:R-:W-:Y:S01]  /*4d40*/  ISETP.GE.AND P1, PT, R26, 0x1a, PT ;  /* 0x0000001a1a00780c */ /* 0x000fe20003f26270 */
[-C--:B------:R-:W-:Y:S01]  /*4d50*/  FMUL R63, R63, R14.reuse ;  /* 0x0000000e3f3f7220 */ /* 0x080fe20000400000 */
[C---:B------:R-:W-:Y:S01]  /*4d60*/  ISETP.LT.OR P2, PT, R6.reuse, 0x9, !P2 ;  /* 0x000000090600780c */ /* 0x040fe20005741670 */
[----:B------:R1:W-:Y:S01]  /*4d70*/  @!P3 STG.E.U8 desc[UR20][R18.64+0x11], R25 ;  /* 0x000011191200b986 */ /* 0x0003e2000c101114 */
[C---:B------:R-:W-:Y:S01]  /*4d80*/  ISETP.LT.OR P5, PT, R6.reuse, 0x1, !P1 ;  /* 0x000000010600780c */ /* 0x040fe20004fa1670 */
[----:B------:R-:W-:Y:S01]  /*4d90*/  FMUL R61, R61, R14 ;  /* 0x0000000e3d3d7220 */ /* 0x000fe20000400000 */
[----:B------:R-:W-:Y:S01]  /*4da0*/  ISETP.LT.OR P3, PT, R6, 0x9, !P1 ;  /* 0x000000090600780c */ /* 0x000fe20004f61670 */
[----:B------:R-:W-:Y:S01]  /*4db0*/  @!P0 STG.E.U8 desc[UR20][R18.64+0x10], R75 ;  /* 0x0000104b12008986 */ /* 0x000fe2000c101114 */
[----:B0-----:R-:W-:Y:S01]  /*4dc0*/  F2FP.SATFINITE.E5M2.F32.PACK_AB_MERGE_C R5, RZ, R72, RZ ;  /* 0x00000048ff05723e */ /* 0x001fe200048060ff */
[-C--:B------:R-:W-:Y:S01]  /*4dd0*/  FMUL R60, R60, R14.reuse ;  /* 0x0000000e3c3c7220 */ /* 0x080fe20000400000 */
[C---:B------:R-:W-:Y:S01]  /*4de0*/  ISETP.GE.AND P0, PT, R26.reuse, 0x21, PT ;  /* 0x000000211a00780c */ /* 0x040fe20003f06270 */
[----:B------:R-:W-:Y:S01]  /*4df0*/  @!P6 STG.E.U8 desc[UR20][R16.64+0x18], R73 ;  /* 0x000018491000e986 */ /* 0x000fe2000c101114 */
[----:B------:R-:W-:Y:S01]  /*4e00*/  ISETP.GE.AND P1, PT, R26, 0x22, PT ;  /* 0x000000221a00780c */ /* 0x000fe20003f26270 */
[-C--:B------:R-:W-:Y:S01]  /*4e10*/  FMUL R59, R59, R14.reuse ;  /* 0x0000000e3b3b7220 */ /* 0x080fe20000400000 */
[----:B------:R-:W-:Y:S01]  /*4e20*/  ISETP.LT.OR P6, PT, R6, 0x1, !P0 ;  /* 0x000000010600780c */ /* 0x000fe200047c1670 */
[----:B------:R-:W-:Y:S01]  /*4e30*/  FMUL R58, R58, R14 ;  /* 0x0000000e3a3a7220 */ /* 0x000fe20000400000 */
[----:B-1----:R-:W-:Y:S01]  /*4e40*/  F2FP.SATFINITE.E5M2.F32.PACK_AB_MERGE_C R25, RZ, R70, RZ ;  /* 0x00000046ff19723e */ /* 0x002fe200048060ff */
[----:B------:R0:W-:Y:S01]  /*4e50*/  @!P5 STG.E.U8 desc[UR20][R16.64+0x19], R5 ;  /* 0x000019051000d986 */ /* 0x0001e2000c101114 */
[----:B------:R-:W-:Y:S01]  /*4e60*/  ISETP.LT.OR P5, PT, R6, 0x1, !P1 ;  /* 0x000000010600780c */ /* 0x000fe20004fa1670 */
[-C--:B------:R-:W-:Y:S01]  /*4e70*/  FMUL R57, R57, R14.reuse ;  /* 0x0000000e39397220 */ /* 0x080fe20000400000 */
[----:B------:R-:W-:Y:S01]  /*4e80*/  F2FP.SATFINITE.E5M2.F32.PACK_AB_MERGE_C R71, RZ, R71, RZ ;  /* 0x00000047ff47723e */ /* 0x000fe200048060ff */
[----:B------:R1:W-:Y:S01]  /*4e90*/  @!P3 STG.E.U8 desc[UR20][R18.64+0x19], R25 ;  /* 0x000019191200b986 */ /* 0x0003e2000c101114 */
[----:B------:R-:W-:Y:S01]  /*4ea0*/  F2FP.SATFINITE.E5M2.F32.PACK_AB_MERGE_C R69, RZ, R69, RZ ;  /* 0x00000045ff45723e */ /* 0x000fe200048060ff */
[----:B------:R-:W-:Y:S01]  /*4eb0*/  FMUL R56, R56, R14 ;  /* 0x0000000e38387220 */ /* 0x000fe20000400000 */
[----:B------:R-:W-:Y:S01]  /*4ec0*/  F2FP.SATFINITE.E5M2.F32.PACK_AB_MERGE_C R27, RZ, R68, RZ ;  /* 0x00000044ff1b723e */ /* 0x000fe200048060ff */
[----:B------:R-:W-:Y:S01]  /*4ed0*/  @!P2 STG.E.U8 desc[UR20][R18.64+0x18], R71 ;  /* 0x000018471200a986 */ /* 0x000fe2000c101114 */
[----:B------:R-:W-:Y:S01]  /*4ee0*/  ISETP.LT.OR P3, PT, R6, 0x9, !P1 ;  /* 0x000000090600780c */ /* 0x000fe20004f61670 */
[-C--:B------:R-:W-:Y:S01]  /*4ef0*/  FMUL R23, R23, R14.reuse ;  /* 0x0000000e17177220 */ /* 0x080fe20000400000 */
[----:B------:R-:W-:Y:S01]  /*4f00*/  ISETP.GE.AND P2, PT, R26, 0x29, PT ;  /* 0x000000291a00780c */ /* 0x000fe20003f46270 */
[----:B------:R-:W-:Y:S01]  /*4f10*/  @!P6 STG.E.U8 desc[UR20][R16.64+0x20], R69 ;  /* 0x000020451000e986 */ /* 0x000fe2000c101114 */
[----:B------:R-:W-:Y:S01]  /*4f20*/  ISETP.LT.OR P0, PT, R6, 0x9, !P0 ;  /* 0x000000090600780c */ /* 0x000fe20004701670 */
[----:B------:R-:W-:Y:S01]  /*4f30*/  FMUL R22, R22, R14 ;  /* 0x0000000e16167220 */ /* 0x000fe20000400000 */
[----:B------:R-:W-:Y:S01]  /*4f40*/  ISETP.GE.AND P1, PT, R26, 0x2a, PT ;  /* 0x0000002a1a00780c */ /* 0x000fe20003f26270 */
[----:B------:R-:W-:Y:S01]  /*4f50*/  @!P5 STG.E.U8 desc[UR20][R16.64+0x21], R27 ;  /* 0x0000211b1000d986 */ /* 0x000fe2000c101114 */
[----:B------:R-:W-:-:S02]  /*4f60*/  ISETP.LT.OR P6, PT, R6, 0x1, !P2 ;  /* 0x000000010600780c */ /* 0x000fc400057c1670 */
[C---:B------:R-:W-:Y:S02]  /*4f70*/  ISETP.LT.OR P5, PT, R6.reuse, 0x1, !P1 ;  /* 0x000000010600780c */ /* 0x040fe40004fa1670 */
[----:B------:R-:W-:Y:S02]  /*4f80*/  F2FP.SATFINITE.E5M2.F32.PACK_AB_MERGE_C R67, RZ, R67, RZ ;  /* 0x00000043ff43723e */ /* 0x000fe400048060ff */
[----:B0-----:R-:W-:Y:S02]  /*4f90*/  F2FP.SATFINITE.E5M2.F32.PACK_AB_MERGE_C R5, RZ, R66, RZ ;  /* 0x00000042ff05723e */ /* 0x001fe400048060ff */
[----:B------:R-:W-:Y:S01]  /*4fa0*/  F2FP.SATFINITE.E5M2.F32.PACK_AB_MERGE_C R65, RZ, R65, RZ ;  /* 0x00000041ff41723e */ /* 0x000fe200048060ff */
[----:B------:R-:W-:Y:S01]  /*4fb0*/  @!P0 STG.E.U8 desc[UR20][R18.64+0x20], R67 ;  /* 0x0000204312008986 */ /* 0x000fe2000c101114 */
[----:B-1----:R-:W-:Y:S02]  /*4fc0*/  F2FP.SATFINITE.E5M2.F32.PACK_AB_MERGE_C R25, RZ, R64, RZ ;  /* 0x00000040ff19723e */ /* 0x002fe400048060ff */
[C---:B------:R-:W-:Y:S01]  /*4fd0*/  ISETP.LT.OR P1, PT, R6.reuse, 0x9, !P1 ;  /* 0x000000090600780c */ /* 0x040fe20004f21670 */
[----:B------:R0:W-:Y:S01]  /*4fe0*/  @!P3 STG.E.U8 desc[UR20][R18.64+0x21], R5 ;  /* 0x000021051200b986 */ /* 0x0001e2000c101114 */
[----:B------:R-:W-:-:S02]  /*4ff0*/  ISETP.LT.OR P2, PT, R6, 0x9, !P2 ;  /* 0x000000090600780c */ /* 0x000fc40005741670 */
[C---:B------:R-:W-:Y:S01]  /*5000*/  ISETP.GE.AND P3, PT, R26.reuse, 0x31, PT ;  /* 0x000000311a00780c */ /* 0x040fe20003f66270 */
[----:B------:R-:W-:Y:S01]  /*5010*/  @!P6 STG.E.U8 desc[UR20][R16.64+0x28], R65 ;  /* 0x000028411000e986 */ /* 0x000fe2000c101114 */
[----:B------:R-:W-:Y:S02]  /*5020*/  ISETP.GE.AND P0, PT, R26, 0x32, PT ;  /* 0x000000321a00780c */ /* 0x000fe40003f06270 */
[----:B------:R-:W-:Y:S01]  /*5030*/  F2FP.SATFINITE.E5M2.F32.PACK_AB_MERGE_C R63, RZ, R63, RZ ;  /* 0x0000003fff3f723e */ /* 0x000fe200048060ff */
[----:B------:R1:W-:Y:S01]  /*5040*/  @!P5 STG.E.U8 desc[UR20][R16.64+0x29], R25 ;  /* 0x000029191000d986 */ /* 0x0003e2000c101114 */
[C---:B------:R-:W-:Y:S02]  /*5050*/  ISETP.LT.OR P5, PT, R6.reuse, 0x1, !P3 ;  /* 0x000000010600780c */ /* 0x040fe40005fa1670 */
[----:B------:R-:W-:Y:S02]  /*5060*/  ISETP.LT.OR P6, PT, R6, 0x1, !P0 ;  /* 0x000000010600780c */ /* 0x000fe400047c1670 */
[----:B0-----:R-:W-:Y:S01]  /*5070*/  F2FP.SATFINITE.E5M2.F32.PACK_AB_MERGE_C R5, RZ, R62, RZ ;  /* 0x0000003eff05723e */ /* 0x001fe200048060ff */
[----:B------:R-:W-:Y:S01]  /*5080*/  @!P2 STG.E.U8 desc[UR20][R18.64+0x28], R63 ;  /* 0x0000283f1200a986 */ /* 0x000fe2000c101114 */
[----:B------:R-:W-:-:S02]  /*5090*/  F2FP.SATFINITE.E5M2.F32.PACK_AB_MERGE_C R61, RZ, R61, RZ ;  /* 0x0000003dff3d723e */ /* 0x000fc400048060ff */
[----:B------:R-:W-:Y:S01]  /*50a0*/  ISETP.GE.AND P2, PT, R26, 0x3a, PT ;  /* 0x0000003a1a00780c */ /* 0x000fe20003f46270 */
[----:B------:R0:W-:Y:S01]  /*50b0*/  @!P1 STG.E.U8 desc[UR20][R18.64+0x29], R5 ;  /* 0x0000290512009986 */ /* 0x0001e2000c101114 */
[----:B------:R-:W-:Y:S02]  /*50c0*/  ISETP.LT.OR P1, PT, R6, 0x9, !P3 ;  /* 0x000000090600780c */ /* 0x000fe40005f21670 */
[----:B-1----:R-:W-:Y:S01]  /*50d0*/  F2FP.SATFINITE.E5M2.F32.PACK_AB_MERGE_C R25, RZ, R60, RZ ;  /* 0x0000003cff19723e */ /* 0x002fe200048060ff */
[----:B------:R-:W-:Y:S01]  /*50e0*/  @!P5 STG.E.U8 desc[UR20][R16.64+0x30], R61 ;  /* 0x0000303d1000d986 */ /* 0x000fe2000c101114 */
[----:B------:R-:W-:Y:S02]  /*50f0*/  ISETP.GE.AND P3, PT, R26, 0x39, PT ;  /* 0x000000391a00780c */ /* 0x000fe40003f66270 */
[C---:B------:R-:W-:Y:S01]  /*5100*/  ISETP.LT.OR P0, PT, R6.reuse, 0x9, !P0 ;  /* 0x000000090600780c */ /* 0x040fe20004701670 */
[----:B------:R1:W-:Y:S01]  /*5110*/  @!P6 STG.E.U8 desc[UR20][R16.64+0x31], R25 ;  /* 0x000031191000e986 */ /* 0x0003e2000c101114 */
[----:B------:R-:W-:-:S02]  /*5120*/  ISETP.LT.OR P5, PT, R6, 0x1, !P3 ;  /* 0x000000010600780c */ /* 0x000fc40005fa1670 */
[C---:B------:R-:W-:Y:S02]  /*5130*/  ISETP.LT.OR P6, PT, R6.reuse, 0x1, !P2 ;  /* 0x000000010600780c */ /* 0x040fe400057c1670 */
[C---:B------:R-:W-:Y:S02]  /*5140*/  ISETP.LT.OR P3, PT, R6.reuse, 0x9, !P3 ;  /* 0x000000090600780c */ /* 0x040fe40005f61670 */
[----:B------:R-:W-:Y:S02]  /*5150*/  ISETP.LT.OR P2, PT, R6, 0x9, !P2 ;  /* 0x000000090600780c */ /* 0x000fe40005741670 */
[----:B------:R-:W-:Y:S02]  /*5160*/  F2FP.SATFINITE.E5M2.F32.PACK_AB_MERGE_C R59, RZ, R59, RZ ;  /* 0x0000003bff3b723e */ /* 0x000fe400048060ff */
[----:B0-----:R-:W-:Y:S02]  /*5170*/  F2FP.SATFINITE.E5M2.F32.PACK_AB_MERGE_C R5, RZ, R58, RZ ;  /* 0x0000003aff05723e */ /* 0x001fe400048060ff */
[----:B------:R-:W-:Y:S01]  /*5180*/  F2FP.SATFINITE.E5M2.F32.PACK_AB_MERGE_C R57, RZ, R57, RZ ;  /* 0x00000039ff39723e */ /* 0x000fe200048060ff */
[----:B------:R0:W-:Y:S01]  /*5190*/  @!P1 STG.E.U8 desc[UR20][R18.64+0x30], R59 ;  /* 0x0000303b12009986 */ /* 0x0001e2000c101114 */
[----:B-1----:R-:W-:-:S02]  /*51a0*/  F2FP.SATFINITE.E5M2.F32.PACK_AB_MERGE_C R25, RZ, R56, RZ ;  /* 0x00000038ff19723e */ /* 0x002fc400048060ff */
[----:B------:R-:W-:Y:S01]  /*51b0*/  F2FP.SATFINITE.E5M2.F32.PACK_AB_MERGE_C R23, RZ, R23, RZ ;  /* 0x00000017ff17723e */ /* 0x000fe200048060ff */
[----:B------:R0:W-:Y:S01]  /*51c0*/  @!P0 STG.E.U8 desc[UR20][R18.64+0x31], R5 ;  /* 0x0000310512008986 */ /* 0x0001e2000c101114 */
[----:B------:R-:W-:-:S03]  /*51d0*/  F2FP.SATFINITE.E5M2.F32.PACK_AB_MERGE_C R27, RZ, R22, RZ ;  /* 0x00000016ff1b723e */ /* 0x000fc600048060ff */
[----:B------:R0:W-:Y:S04]  /*51e0*/  @!P5 STG.E.U8 desc[UR20][R16.64+0x38], R57 ;  /* 0x000038391000d986 */ /* 0x0001e8000c101114 */
[----:B------:R0:W-:Y:S04]  /*51f0*/  @!P6 STG.E.U8 desc[UR20][R16.64+0x39], R25 ;  /* 0x000039191000e986 */ /* 0x0001e8000c101114 */
[----:B------:R0:W-:Y:S04]  /*5200*/  @!P3 STG.E.U8 desc[UR20][R18.64+0x38], R23 ;  /* 0x000038171200b986 */ /* 0x0001e8000c101114 */
[----:B------:R0:W-:Y:S02]  /*5210*/  @!P2 STG.E.U8 desc[UR20][R18.64+0x39], R27 ;  /* 0x0000391b1200a986 */ /* 0x0001e4000c101114 */
.L_x_105:
[----:B------:R-:W-:Y:S05]  /*5220*/  BSYNC B0 ;  /* 0x0000000000007941 */ /* 0x000fea0003800000 */
.L_x_39:
[C---:B------:R-:W-:Y:S01]  /*5230*/  LEA R2, P0, R8.reuse, R2, 0x1 ;  /* 0x0000000208027211 */ /* 0x040fe200078008ff */
[----:B------:R-:W-:Y:S01]  /*5240*/  ULDC.64 UR6, c[0x0][0x650] ;  /* 0x0001940000067ab9 */ /* 0x000fe20000000a00 */
[----:B-----5:R-:W-:Y:S01]  /*5250*/  IMAD.U32 R4, RZ, RZ, UR12 ;  /* 0x0000000cff047e24 */ /* 0x020fe2000f8e00ff */
[----:B0-----:R-:W-:Y:S01]  /*5260*/  PRMT R16, RZ, 0x7610, R16 ;  /* 0x00007610ff107816 */ /* 0x001fe20000000010 */
[----:B------:R-:W-:Y:S01]  /*5270*/  IMAD.MOV.U32 R6, RZ, RZ, -0x1 ;  /* 0xffffffffff067424 */ /* 0x000fe200078e00ff */
[----:B------:R-:W-:Y:S01]  /*5280*/  LEA.HI.X R3, R8, R3, R0, 0x1, P0 ;  /* 0x0000000308037211 */ /* 0x000fe200000f0c00 */
[----:B------:R0:W-:Y:S01]  /*5290*/  SYNCS.ARRIVE.TRANS64.A1T0 RZ, [R4+UR23], RZ ;  /* 0x000000ff04ff79a7 */ /* 0x0001e20008100017 */
[----:B------:R-:W-:Y:S01]  /*52a0*/  ISETP.GE.U32.AND P0, PT, R2, UR6, PT ;  /* 0x0000000602007c0c */ /* 0x000fe2000bf06070 */
[----:B------:R-:W-:-:S03]  /*52b0*/  IMAD.MOV.U32 R5, RZ, RZ, -0x1 ;  /* 0xffffffffff057424 */ /* 0x000fc600078e00ff */
[----:B------:R-:W-:Y:S01]  /*52c0*/  ISETP.GE.U32.AND.EX P0, PT, R3, UR7, PT, P0 ;  /* 0x0000000703007c0c */ /* 0x000fe2000bf06100 */
[----:B0-----:R-:W-:-:S12]  /*52d0*/  IMAD.MOV.U32 R4, RZ, RZ, -0x1 ;  /* 0xffffffffff047424 */ /* 0x001fd800078e00ff */
[----:B------:R-:W-:Y:S05]  /*52e0*/  @P0 BRA `(.L_x_106) ;  /* 0x0000000400600947 */ /* 0x000fea0003800000 */
[----:B------:R-:W0:Y:S01]  /*52f0*/  S2R R28, SR_CTAID.X ;  /* 0x00000000001c7919 */ /* 0x000e220000002500 */
[----:B------:R-:W5:Y:S01]  /*5300*/  LDC.64 R22, c[0x0][0x628] ;  /* 0x00018a00ff167b82 */ /* 0x000f620000000a00 */
[----:B------:R-:W-:Y:S01]  /*5310*/  ULDC UR6, c[0x0][0x150] ;  /* 0x0000540000067ab9 */ /* 0x000fe20000000800 */
[----:B-1----:R-:W-:Y:S01]  /*5320*/  IMAD.MOV.U32 R18, RZ, RZ, R2 ;  /* 0x000000ffff127224 */ /* 0x002fe200078e0002 */
[----:B------:R-:W1:Y:S01]  /*5330*/  S2R R30, SR_CTAID.Y ;  /* 0x00000000001e7919 */ /* 0x000e620000002600 */
[----:B------:R-:W-:-:S04]  /*5340*/  IMAD.MOV.U32 R19, RZ, RZ, R3 ;  /* 0x000000ffff137224 */ /* 0x000fc800078e0003 */
[----:B------:R-:W1:Y:S08]  /*5350*/  LDC R31, c[0x0][0x144] ;  /* 0x00005100ff1f7b82 */ /* 0x000e700000000800 */
[----:B------:R-:W1:Y:S08]  /*5360*/  LDC R6, c[0x0][0x630] ;  /* 0x00018c00ff067b82 */ /* 0x000e700000000800 */
[----:B------:R-:W1:Y:S01]  /*5370*/  LDC.64 R26, c[0x0][0x620] ;  /* 0x00018800ff1a7b82 */ /* 0x000e620000000a00 */
[----:B-----5:R-:W-:-:S04]  /*5380*/  ISETP.NE.U32.AND P0, PT, R22, RZ, PT ;  /* 0x000000ff1600720c */ /* 0x020fc80003f05070 */
[----:B------:R-:W-:Y:S02]  /*5390*/  ISETP.NE.AND.EX P0, PT, R23, RZ, PT, P0 ;  /* 0x000000ff1700720c */ /* 0x000fe40003f05300 */
[----:B0-----:R-:W-:-:S05]  /*53a0*/  I2FP.F32.U32 R4, R28 ;  /* 0x0000001c00047245 */ /* 0x001fca0000201000 */
[----:B------:R-:W-:-:S04]  /*53b0*/  FMUL R4, R4, UR6 ;  /* 0x0000000604047c20 */ /* 0x000fc80008400000 */
[----:B------:R0:W0:Y:S02]  /*53c0*/  F2I.U32.TRUNC.NTZ R29, R4 ;  /* 0x00000004001d7305 */ /* 0x000024000020f000 */
[----:B------:R-:W-:Y:S05]  /*53d0*/  @!P0 BRA `(.L_x_107) ;  /* 0x0000000000288947 */ /* 0x000fea0003800000 */
[----:B------:R-:W5:Y:S02]  /*53e0*/  LDC R5, c[0x0][0x634] ;  /* 0x00018d00ff057b82 */ /* 0x000f640000000800 */
[----:B-----5:R-:W-:-:S05]  /*53f0*/  IADD3 R19, P0, R2, R5, RZ ;  /* 0x0000000502137210 */ /* 0x020fca0007f1e0ff */
[----:B--234-:R-:W-:-:S04]  /*5400*/  IMAD.X R25, RZ, RZ, R3, P0 ;  /* 0x000000ffff197224 */ /* 0x01cfc800000e0603 */
[----:B0-----:R-:W-:-:S04]  /*5410*/  IMAD.WIDE.U32 R4, R25, R22, RZ ;  /* 0x0000001619047225 */ /* 0x001fc800078e00ff */
[----:B------:R-:W-:-:S04]  /*5420*/  IMAD.WIDE.U32 R16, P0, R19, R23, R4 ;  /* 0x0000001713107225 */ /* 0x000fc80007800004 */
[----:B------:R-:W-:-:S04]  /*5430*/  IMAD.WIDE.U32 R4, R19, R22, RZ ;  /* 0x0000001613047225 */ /* 0x000fc800078e00ff */
[----:B------:R-:W-:Y:S01]  /*5440*/  IMAD.X R19, RZ, RZ, RZ, P0 ;  /* 0x000000ffff137224 */ /* 0x000fe200000e06ff */
[----:B------:R-:W-:Y:S01]  /*5450*/  IADD3 RZ, P0, R5, R16, RZ ;  /* 0x0000001005ff7210 */ /* 0x000fe20007f1e0ff */
[----:B------:R-:W-:-:S04]  /*5460*/  IMAD.MOV.U32 R18, RZ, RZ, R17 ;  /* 0x000000ffff127224 */ /* 0x000fc800078e0011 */
[----:B------:R-:W-:-:S08]  /*5470*/  IMAD.WIDE.U32.X R18, R25, R23, R18, P0 ;  /* 0x0000001719127225 */ /* 0x000fd000000e0412 */
.L_x_107:
[-CC-:B-1234-:R-:W-:Y:S01]  /*5480*/  SHF.R.U64 R24, R18, R6.reuse, R19.reuse ;  /* 0x0000000612187219 */ /* 0x19efe20000001213 */
[----:B------:R-:W1:Y:S01]  /*5490*/  LDC.64 R34, c[0x0][0x640] ;  /* 0x00019000ff227b82 */ /* 0x000e620000000a00 */
[----:B0-----:R-:W-:Y:S01]  /*54a0*/  SHF.R.U32.HI R4, RZ, R6, R19 ;  /* 0x00000006ff047219 */ /* 0x001fe20000011613 */
[----:B------:R-:W-:Y:S01]  /*54b0*/  IMAD.MOV R29, RZ, RZ, -R29 ;  /* 0x000000ffff1d7224 */ /* 0x000fe200078e0a1d */
[----:B------:R-:W-:Y:S01]  /*54c0*/  IADD3 R17, P0, RZ, -R24, RZ ;  /* 0x80000018ff117210 */ /* 0x000fe20007f1e0ff */
[----:B------:R-:W-:Y:S01]  /*54d0*/  ULDC UR6, c[0x0][0x154] ;  /* 0x0000550000067ab9 */ /* 0x000fe20000000800 */
[----:B------:R-:W-:Y:S02]  /*54e0*/  IMAD.MOV.U32 R19, RZ, RZ, 0x1 ;  /* 0x00000001ff137424 */ /* 0x000fe400078e00ff */
[----:B------:R-:W-:Y:S01]  /*54f0*/  IMAD R29, R31, R29, R28 ;  /* 0x0000001d1f1d7224 */ /* 0x000fe200078e021c */
[----:B------:R-:W0:Y:S01]  /*5500*/  LDC R16, c[0x0][0x618] ;  /* 0x00018600ff107b82 */ /* 0x000e220000000800 */
[----:B------:R-:W-:-:S04]  /*5510*/  IMAD.X R5, RZ, RZ, ~R4, P0 ;  /* 0x000000ffff057224 */ /* 0x000fc800000e0e04 */
[-C--:B------:R-:W-:Y:S02]  /*5520*/  IMAD R6, R5, R26.reuse, RZ ;  /* 0x0000001a05067224 */ /* 0x080fe400078e02ff */
[C---:B------:R-:W-:Y:S01]  /*5530*/  IMAD.WIDE.U32 R4, R17.reuse, R26, R2 ;  /* 0x0000001a11047225 */ /* 0x040fe200078e0002 */
[----:B------:R-:W2:Y:S03]  /*5540*/  LDC R18, c[0x0][0x608] ;  /* 0x00018200ff127b82 */ /* 0x000ea60000000800 */
[----:B------:R-:W-:Y:S01]  /*5550*/  IMAD R17, R17, R27, R6 ;  /* 0x0000001b11117224 */ /* 0x000fe200078e0206 */
[----:B------:R-:W-:-:S03]  /*5560*/  I2FP.F32.U32 R6, R30 ;  /* 0x0000001e00067245 */ /* 0x000fc60000201000 */
[----:B------:R-:W-:Y:S01]  /*5570*/  IMAD.IADD R5, R5, 0x1, R17 ;  /* 0x0000000105057824 */ /* 0x000fe200078e0211 */
[----:B------:R-:W3:Y:S01]  /*5580*/  LDC R32, c[0x0][0x658] ;  /* 0x00019600ff207b82 */ /* 0x000ee20000000800 */
[----:B-1----:R-:W-:Y:S01]  /*5590*/  ISETP.NE.U32.AND P0, PT, R34, RZ, PT ;  /* 0x000000ff2200720c */ /* 0x002fe20003f05070 */
[----:B------:R-:W-:-:S03]  /*55a0*/  IMAD.MOV.U32 R17, RZ, RZ, -0x1 ;  /* 0xffffffffff117424 */ /* 0x000fc600078e00ff */
[----:B------:R-:W-:-:S03]  /*55b0*/  ISETP.NE.AND.EX P0, PT, R35, RZ, PT, P0 ;  /* 0x000000ff2300720c */ /* 0x000fc60003f05300 */
[----:B------:R-:W1:Y:S01]  /*55c0*/  LDC R27, c[0x0][0x148] ;  /* 0x00005200ff1b7b82 */ /* 0x000e620000000800 */
[-CC-:B0-----:R-:W-:Y:S02]  /*55d0*/  SHF.R.U64 R22, R4, R16.reuse, R5.reuse ;  /* 0x0000001004167219 */ /* 0x181fe40000001205 */
[----:B------:R-:W-:Y:S01]  /*55e0*/  SHF.R.U32.HI R5, RZ, R16, R5 ;  /* 0x00000010ff057219 */ /* 0x000fe20000011605 */
[----:B------:R-:W-:-:S04]  /*55f0*/  FMUL R16, R6, UR6 ;  /* 0x0000000606107c20 */ /* 0x000fc80008400000 */
[----:B------:R-:W0:Y:S01]  /*5600*/  LDC R28, c[0x0][0x600] ;  /* 0x00018000ff1c7b82 */ /* 0x000e220000000800 */
[----:B------:R4:W0:Y:S01]  /*5610*/  F2I.U32.TRUNC.NTZ R25, R16 ;  /* 0x0000001000197305 */ /* 0x000822000020f000 */
[-CC-:B--2---:R-:W-:Y:S02]  /*5620*/  SHF.R.U64 R6, R22, R18.reuse, R5.reuse ;  /* 0x0000001216067219 */ /* 0x184fe40000001205 */
[----:B------:R-:W-:-:S04]  /*5630*/  SHF.R.U32.HI R5, RZ, R18, R5 ;  /* 0x00000012ff057219 */ /* 0x000fc80000011605 */
[----:B------:R-:W2:Y:S01]  /*5640*/  LDC R33, c[0x0][0x648] ;  /* 0x00019200ff217b82 */ /* 0x000ea20000000800 */
[-CC-:B---3--:R-:W-:Y:S02]  /*5650*/  SHF.R.U64 R26, R6, R32.reuse, R5.reuse ;  /* 0x00000020061a7219 */ /* 0x188fe40000001205 */
[-C--:B------:R-:W-:Y:S02]  /*5660*/  SHF.L.U32 R17, R17, R32.reuse, RZ ;  /* 0x0000002011117219 */ /* 0x080fe400000006ff */
[-C--:B------:R-:W-:Y:S01]  /*5670*/  SHF.R.U32.HI R5, RZ, R32.reuse, R5 ;  /* 0x00000020ff057219 */ /* 0x080fe20000011605 */
[----:B------:R-:W-:Y:S01]  /*5680*/  IMAD.MOV.U32 R4, RZ, RZ, R26 ;  /* 0x000000ffff047224 */ /* 0x000fe200078e001a */
[----:B------:R-:W-:Y:S01]  /*5690*/  SHF.L.U32 R32, R19, R32, RZ ;  /* 0x0000002013207219 */ /* 0x000fe200000006ff */
[----:B------:R-:W3:Y:S01]  /*56a0*/  LDC R36, c[0x0][0x638] ;  /* 0x00018e00ff247b82 */ /* 0x000ee20000000800 */
[----:B------:R-:W-:-:S07]  /*56b0*/  LOP3.LUT R31, RZ, R17, RZ, 0x33, !PT ;  /* 0x00000011ff1f7212 */ /* 0x000fce00078e33ff */
[----:B------:R-:W0:Y:S01]  /*56c0*/  LDC R37, c[0x0][0x610] ;  /* 0x00018400ff257b82 */ /* 0x000e220000000800 */
[----:B----4-:R-:W-:Y:S05]  /*56d0*/  @!P0 BRA `(.L_x_108) ;  /* 0x0000000000288947 */ /* 0x010fea0003800000 */
[----:B------:R-:W4:Y:S02]  /*56e0*/  LDC R19, c[0x0][0x64c] ;  /* 0x00019300ff137b82 */ /* 0x000f240000000800 */
[----:B----4-:R-:W-:-:S05]  /*56f0*/  IADD3 R19, P0, R26, R19, RZ ;  /* 0x000000131a137210 */ /* 0x010fca0007f1e0ff */
        /* <DEDUP_REMOVED lines=8> */
.L_x_108:
[----:B--2---:R-:W-:Y:S01]  /*5780*/  SHF.R.U64 R4, R4, R33, R5 ;  /* 0x0000002104047219 */ /* 0x004fe20000001205 */
[----:B0-----:R-:W-:Y:S01]  /*5790*/  VIADD R19, R28, 0xffffffff ;  /* 0xffffffff1c137836 */ /* 0x001fe20000000000 */
[----:B------:R-:W-:Y:S01]  /*57a0*/  LOP3.LUT R17, R6, R31, RZ, 0xc0, !PT ;  /* 0x0000001f06117212 */ /* 0x000fe200078ec0ff */
[----:B------:R-:W-:Y:S02]  /*57b0*/  IMAD.MOV R25, RZ, RZ, -R25 ;  /* 0x000000ffff197224 */ /* 0x000fe400078e0a19 */
[----:B------:R-:W-:Y:S02]  /*57c0*/  IMAD.MOV R5, RZ, RZ, -R4 ;  /* 0x000000ffff057224 */ /* 0x000fe400078e0a04 */
[----:B------:R-:W-:Y:S01]  /*57d0*/  IMAD R6, R32, R4, R17 ;  /* 0x0000000420067224 */ /* 0x000fe200078e0211 */
[----:B------:R-:W-:Y:S01]  /*57e0*/  LOP3.LUT R17, R22, R19, RZ, 0xc0, !PT ;  /* 0x0000001316117212 */ /* 0x000fe200078ec0ff */
[----:B-1----:R-:W-:Y:S02]  /*57f0*/  @P4 IMAD R29, R27, R25, R30 ;  /* 0x000000191b1d4224 */ /* 0x002fe400078e021e */
[----:B---3--:R-:W-:-:S02]  /*5800*/  IMAD R4, R5, R36, R26 ;  /* 0x0000002405047224 */ /* 0x008fc400078e021a */
[----:B------:R-:W-:Y:S02]  /*5810*/  IMAD R6, R6, R37, R29 ;  /* 0x0000002506067224 */ /* 0x000fe400078e021d */
[----:B------:R-:W-:Y:S02]  /*5820*/  IMAD R5, R4, R28, R17 ;  /* 0x0000001c04057224 */ /* 0x000fe400078e0211 */
[----:B------:R-:W-:-:S03]  /*5830*/  IMAD.MOV.U32 R16, RZ, RZ, 0x1 ;  /* 0x00000001ff107424 */ /* 0x000fc600078e00ff */
[----:B------:R-:W-:Y:S02]  /*5840*/  SEL R4, R5, R6, !P4 ;  /* 0x0000000605047207 */ /* 0x000fe40006000000 */
[----:B------:R-:W-:Y:S01]  /*5850*/  SEL R6, R6, R5, !P4 ;  /* 0x0000000506067207 */ /* 0x000fe20006000000 */
[----:B------:R-:W-:-:S07]  /*5860*/  IMAD.MOV.U32 R5, RZ, RZ, R24 ;  /* 0x000000ffff057224 */ /* 0x000fce00078e0018 */
.L_x_106:
[----:B------:R-:W-:Y:S02]  /*5870*/  LOP3.LUT P0, RZ, R16, 0xff, RZ, 0xc0, !PT ;  /* 0x000000ff10ff7812 */ /* 0x000fe4000780c0ff */
[----:B------:R-:W-:-:S11]  /*5880*/  LOP3.LUT R87, R87, 0x1, RZ, 0x3c, !PT ;  /* 0x0000000157577812 */ /* 0x000fd600078e3cff */
[----:B------:R-:W-:Y:S05]  /*5890*/  @P0 BRA `(.L_x_109) ;  /* 0xffffffbc00780947 */ /* 0x000fea000383ffff */
[----:B------:R-:W-:Y:S05]  /*58a0*/  EXIT ;  /* 0x000000000000794d */ /* 0x000fea0003800000 */
.L_x_17:
[----:B------:R-:W-:-:S08]  /*58b0*/  ISETP.NE.AND P0, PT, R18, RZ, PT ;  /* 0x000000ff1200720c */ /* 0x000fd00003f05270 */
[----:B--23-5:R-:W0:-:S00]  /*58c0*/  USETMAXREG.DEALLOC.CTAPOOL 0x28 ;  /* 0x00000028000079c8 */ /* 0x02ce0000080e0500 */
[----:B------:R-:W-:Y:S05]  /*58d0*/  @P0 EXIT ;  /* 0x000000000000094d */ /* 0x000fea0003800000 */
[----:B0-----:R-:W-:Y:S01]  /*58e0*/  LOP3.LUT P0, RZ, R20, 0xff, RZ, 0xc0, !PT ;  /* 0x000000ff14ff7812 */ /* 0x001fe2000780c0ff */
[----:B------:R-:W-:Y:S02]  /*58f0*/  IMAD.MOV.U32 R12, RZ, RZ, 0x1 ;  /* 0x00000001ff0c7424 */ /* 0x000fe400078e00ff */
[----:B------:R-:W-:-:S10]  /*5900*/  IMAD.MOV.U32 R15, RZ, RZ, RZ ;  /* 0x000000ffff0f7224 */ /* 0x000fd400078e00ff */
[----:B------:R-:W-:Y:S05]  /*5910*/  @!P0 BRA `(.L_x_110) ;  /* 0x0000000c001c8947 */ /* 0x000fea0003800000 */
[----:B------:R-:W0:Y:S01]  /*5920*/  S2UR UR15, SR_CgaCtaId ;  /* 0x00000000000f79c3 */ /* 0x000e220000008800 */
[----:B------:R-:W-:Y:S01]  /*5930*/  LOP3.LUT P0, RZ, R11, 0x1f, RZ, 0xc0, !PT ;  /* 0x0000001f0bff7812 */ /* 0x000fe2000780c0ff */
[----:B------:R-:W-:Y:S01]  /*5940*/  ULDC UR6, c[0x0][0x658] ;  /* 0x0001960000067ab9 */ /* 0x000fe20000000800 */
[----:B------:R-:W-:Y:S01]  /*5950*/  UMOV UR7, 0xffffffff ;  /* 0xffffffff00077882 */ /* 0x000fe20000000000 */
[----:B------:R-:W-:Y:S01]  /*5960*/  BSSY B0, `(.L_x_110) ;  /* 0x00000c2000007945 */ /* 0x000fe20003800000 */
[----:B------:R-:W-:Y:S01]  /*5970*/  USHF.L.U32 UR7, UR7, UR6, URZ ;  /* 0x0000000607077299 */ /* 0x000fe2000800063f */
[C---:B------:R-:W-:Y:S01]  /*5980*/  ISETP.NE.AND P2, PT, R10.reuse, RZ, PT ;  /* 0x000000ff0a00720c */ /* 0x040fe20003f45270 */
[----:B------:R-:W-:Y:S01]  /*5990*/  IMAD.MOV.U32 R14, RZ, RZ, 0x1 ;  /* 0x00000001ff0e7424 */ /* 0x000fe200078e00ff */
[----:B------:R-:W-:Y:S01]  /*59a0*/  ISETP.NE.OR P0, PT, R10, RZ, !P0 ;  /* 0x000000ff0a00720c */ /* 0x000fe20004705670 */
[----:B------:R-:W-:Y:S01]  /*59b0*/  IMAD.MOV.U32 R12, RZ, RZ, 0x1 ;  /* 0x00000001ff0c7424 */ /* 0x000fe200078e00ff */
[----:B------:R-:W-:Y:S01]  /*59c0*/  LOP3.LUT R13, R7, 0x2, RZ, 0xfc, !PT ;  /* 0x00000002070d7812 */ /* 0x000fe200078efcff */
[----:B------:R-:W-:Y:S01]  /*59d0*/  IMAD.MOV.U32 R15, RZ, RZ, RZ ;  /* 0x000000ffff0f7224 */ /* 0x000fe200078e00ff */
[----:B------:R-:W-:Y:S01]  /*59e0*/  ULDC UR5, c[0x0][0x600] ;  /* 0x0001800000057ab9 */ /* 0x000fe20000000800 */
[----:B------:R-:W-:Y:S01]  /*59f0*/  UMOV UR8, 0x1 ;  /* 0x0000000100087882 */ /* 0x000fe20000000000 */
[----:B------:R-:W-:-:S02]  /*5a00*/  UIADD3 UR24, UR13, 0x1, URZ ;  /* 0x000000010d187890 */ /* 0x000fc4000fffe03f */
[----:B------:R-:W-:Y:S02]  /*5a10*/  UIADD3 UR18, UR5, -0x1, URZ ;  /* 0xffffffff05127890 */ /* 0x000fe4000fffe03f */
[----:B------:R-:W-:Y:S02]  /*5a20*/  USHF.L.U32 UR20, UR8, UR6, URZ ;  /* 0x0000000608147299 */ /* 0x000fe4000800063f */
[----:B------:R-:W-:Y:S01]  /*5a30*/  ULOP3.LUT UR19, URZ, UR7, URZ, 0x33, !UPT ;  /* 0x000000073f137292 */ /* 0x000fe2000f8e333f */
[----:B------:R-:W-:Y:S01]  /*5a40*/  ULDC.64 UR22, c[0x0][0x198] ;  /* 0x0000660000167ab9 */ /* 0x000fe20000000a00 */
[----:B0-----:R-:W-:Y:S02]  /*5a50*/  USHF.L.U32 UR4, UR15, 0x5, URZ ;  /* 0x000000050f047899 */ /* 0x001fe4000800063f */
[----:B------:R-:W-:Y:S02]  /*5a60*/  USHF.L.U32 UR15, UR15, 0xc, URZ ;  /* 0x0000000c0f0f7899 */ /* 0x000fe4000800063f */
[----:B------:R-:W-:-:S12]  /*5a70*/  ULOP3.LUT UR14, UR4, 0x20, URZ, 0xc0, !UPT ;  /* 0x00000020040e7892 */ /* 0x000fd8000f8ec03f */
.L_x_122:
[----:B------:R-:W-:-:S03]  /*5a80*/  UMOV UR4, 0xffffffff ;  /* 0xffffffff00047882 */ /* 0x000fc60000000000 */
[----:B------:R-:W-:Y:S05]  /*5a90*/  BRA.DIV UR4, `(.L_x_111) ;  /* 0x0000000e04b87947 */ /* 0x000fea000b800000 */
[----:B------:R-:W-:-:S13]  /*5aa0*/  ELECT P1, URZ, PT ;  /* 0x00000000003f782f */ /* 0x000fda0003820000 */
.L_x_134:
[----:B------:R-:W0:Y:S01]  /*5ab0*/  LDC R10, c[0x0][0x28c] ;  /* 0x0000a300ff0a7b82 */ /* 0x000e220000000800 */
[----:B------:R-:W-:Y:S01]  /*5ac0*/  BSSY B1, `(.L_x_112) ;  /* 0x0000038000017945 */ /* 0x000fe20003800000 */
[----:B0-----:R-:W-:-:S13]  /*5ad0*/  ISETP.LT.OR P1, PT, R10, 0x1, !P1 ;  /* 0x000000010a00780c */ /* 0x001fda0004f21670 */
[----:B------:R-:W-:Y:S05]  /*5ae0*/  @P1 BRA `(.L_x_113) ;  /* 0x0000000000d41947 */ /* 0x000fea0003800000 */
[----:B------:R-:W-:Y:S01]  /*5af0*/  LEA R16, R4, UR14, 0x6 ;  /* 0x0000000e04107c11 */ /* 0x000fe2000f8e30ff */
[----:B------:R-:W-:Y:S02]  /*5b00*/  IMAD.SHL.U32 R17, R6, 0x40, RZ ;  /* 0x0000004006117824 */ /* 0x000fe400078e00ff */
[----:B------:R-:W-:Y:S02]  /*5b10*/  IMAD.MOV.U32 R18, RZ, RZ, RZ ;  /* 0x000000ffff127224 */ /* 0x000fe400078e00ff */
[----:B------:R-:W-:Y:S02]  /*5b20*/  IMAD.U32 R20, RZ, RZ, UR24 ;  /* 0x00000018ff147e24 */ /* 0x000fe4000f8e00ff */
[----:B------:R-:W-:Y:S02]  /*5b30*/  IMAD.MOV.U32 R4, RZ, RZ, R12 ;  /* 0x000000ffff047224 */ /* 0x000fe400078e000c */
[----:B------:R-:W-:-:S07]  /*5b40*/  IMAD.MOV.U32 R6, RZ, RZ, R15 ;  /* 0x000000ffff067224 */ /* 0x000fce00078e000f */
.L_x_117:
[----:B------:R-:W0:Y:S01]  /*5b50*/  S2R R11, SR_CgaCtaId ;  /* 0x00000000000b7919 */ /* 0x000e220000008800 */
[----:B------:R-:W-:-:S04]  /*5b60*/  MOV R10, 0x400 ;  /* 0x00000400000a7802 */ /* 0x000fc80000000f00 */
[----:B0-----:R-:W-:Y:S02]  /*5b70*/  LEA R21, R11, R10, 0x18 ;  /* 0x0000000a0b157211 */ /* 0x001fe400078ec0ff */
[----:B------:R-:W-:Y:S01]  /*5b80*/  SHF.L.U32 R10, R4, 0x1f, RZ ;  /* 0x0000001f040a7819 */ /* 0x000fe200000006ff */
[----:B------:R-:W0:Y:S02]  /*5b90*/  @!P2 LDC R11, c[0x0][0x500] ;  /* 0x00014000ff0bab82 */ /* 0x000e240000000800 */
[----:B------:R-:W-:-:S04]  /*5ba0*/  IMAD R19, R6, 0x8, R21 ;  /* 0x0000000806137824 */ /* 0x000fc800078e0215 */
[----:B------:R-:W1:Y:S02]  /*5bb0*/  SYNCS.PHASECHK.TRANS64.TRYWAIT P1, [R19+URZ+0x18], R10 ;  /* 0x0000180a130075a7 */ /* 0x000e64000802017f */
[----:B-1----:R-:W-:Y:S05]  /*5bc0*/  @!P1 BRA `(.L_x_114) ;  /* 0x0000000c008c9947 */ /* 0x002fea0003800000 */
.L_x_135:
[----:B-1----:R-:W-:Y:S01]  /*5bd0*/  PRMT R10, R13, 0x9910, RZ ;  /* 0x000099100d0a7816 */ /* 0x002fe200000000ff */
[----:B0-----:R0:W-:Y:S03]  /*5be0*/  @!P2 SYNCS.ARRIVE.TRANS64 RZ, [R19+URZ], R11 ;  /* 0x0000000b13ffa9a7 */ /* 0x0011e6000800003f */
[----:B------:R-:W-:-:S13]  /*5bf0*/  ISETP.NE.AND P1, PT, R10, 0x2, PT ;  /* 0x000000020a00780c */ /* 0x000fda0003f25270 */
[----:B0-----:R-:W-:Y:S05]  /*5c00*/  @P1 BRA `(.L_x_115) ;  /* 0x0000000000041947 */ /* 0x001fea0003800000 */
[----:B------:R-:W-:Y:S01]  /*5c10*/  BPT.TRAP 0x1 ;  /* 0x000000040000795c */ /* 0x000fe20000300000 */
.L_x_115:
[----:B------:R-:W-:Y:S05]  /*5c20*/  @P0 BRA `(.L_x_116) ;  /* 0x0000000000040947 */ /* 0x000fea0003800000 */
[----:B------:R-:W-:Y:S01]  /*5c30*/  BPT.TRAP 0x1 ;  /* 0x000000040000795c */ /* 0x000fe20000300000 */
.L_x_116:
[----:B------:R-:W-:Y:S01]  /*5c40*/  R2UR UR5, R6 ;  /* 0x00000000060572ca */ /* 0x000fe200000e0000 */
[----:B------:R-:W-:Y:S01]  /*5c50*/  VIADD R20, R20, 0xffffffff ;  /* 0xffffffff14147836 */ /* 0x000fe20000000000 */
[----:B------:R-:W-:Y:S01]  /*5c60*/  R2UR UR17, R21 ;  /* 0x00000000151172ca */ /* 0x000fe200000e0000 */
[----:B------:R-:W-:Y:S01]  /*5c70*/  UIADD3 UR4, UP0, UR22, 0xf0, URZ ;  /* 0x000000f016047890 */ /* 0x000fe2000ff1e03f */
[----:B------:R-:W-:Y:S01]  /*5c80*/  R2UR UR9, R19 ;  /* 0x00000000130972ca */ /* 0x000fe200000e0000 */
[----:B------:R-:W-:Y:S01]  /*5c90*/  UIADD3 UR26, UP1, UR22, 0x1f0, URZ ;  /* 0x000001f0161a7890 */ /* 0x000fe2000ff3e03f */
[----:B------:R-:W-:Y:S01]  /*5ca0*/  R2UR UR11, R17 ;  /* 0x00000000110b72ca */ /* 0x000fe200000e0000 */
[----:B------:R-:W-:Y:S01]  /*5cb0*/  VIADD R6, R6, 0x1 ;  /* 0x0000000106067836 */ /* 0x000fe20000000000 */
[----:B------:R-:W-:Y:S01]  /*5cc0*/  R2UR UR10, R18 ;  /* 0x00000000120a72ca */ /* 0x000fe200000e0000 */
[----:B------:R-:W-:Y:S01]  /*5cd0*/  UIADD3.X UR27, URZ, UR23, URZ, UP1, !UPT ;  /* 0x000000173f1b7290 */ /* 0x000fe20008ffe43f */
[----:B------:R-:W-:Y:S01]  /*5ce0*/  R2UR UR12, R5 ;  /* 0x00000000050c72ca */ /* 0x000fe200000e0000 */
[----:B------:R-:W-:Y:S01]  /*5cf0*/  UMOV UR6, 0x0 ;  /* 0x0000000000067882 */ /* 0x000fe20000000000 */
[----:B------:R-:W-:Y:S01]  /*5d00*/  R2UR UR21, R16 ;  /* 0x00000000101572ca */ /* 0x000fe200000e0000 */
[----:B------:R-:W-:Y:S01]  /*5d10*/  USHF.L.U32 UR5, UR5, 0xd, URZ ;  /* 0x0000000d05057899 */ /* 0x000fe2000800063f */
[----:B------:R-:W-:Y:S01]  /*5d20*/  ISETP.GT.AND P3, PT, R20, 0x1, PT ;  /* 0x000000011400780c */ /* 0x000fe20003f64270 */
[----:B------:R-:W-:Y:S01]  /*5d30*/  UMOV UR7, 0x10000000 ;  /* 0x1000000000077882 */ /* 0x000fe20000000000 */
[----:B------:R-:W-:Y:S01]  /*5d40*/  ISETP.NE.AND P1, PT, R6, 0x3, PT ;  /* 0x000000030600780c */ /* 0x000fe20003f25270 */
[----:B------:R-:W-:Y:S01]  /*5d50*/  ULOP3.LUT UR8, UR5, 0x1000, UR15, 0xf8, !UPT ;  /* 0x0000100005087892 */ /* 0x000fe2000f8ef80f */
[----:B------:R-:W-:Y:S01]  /*5d60*/  VIADD R18, R18, 0x80 ;  /* 0x0000008012127836 */ /* 0x000fe20000000000 */
[----:B------:R-:W-:Y:S01]  /*5d70*/  UIADD3 UR16, UR17, 0x100, UR5 ;  /* 0x0000010011107890 */ /* 0x000fe2000fffe005 */
[----:B------:R-:W-:Y:S01]  /*5d80*/  SEL R11, RZ, 0x1, P1 ;  /* 0x00000001ff0b7807 */ /* 0x000fe20000800000 */
[----:B------:R-:W-:Y:S01]  /*5d90*/  UIADD3.X UR5, URZ, UR23, URZ, UP0, !UPT ;  /* 0x000000173f057290 */ /* 0x000fe200087fe43f */
[----:B------:R-:W-:Y:S01]  /*5da0*/  SEL R6, R6, RZ, P1 ;  /* 0x000000ff06067207 */ /* 0x000fe20000800000 */
[----:B------:R-:W-:Y:S01]  /*5db0*/  UIADD3 UR17, UR17, 0x6100, UR8 ;  /* 0x0000610011117890 */ /* 0x000fe2000fffe008 */
[----:B------:R-:W-:Y:S01]  /*5dc0*/  LOP3.LUT R4, R4, R11, RZ, 0x3c, !PT ;  /* 0x0000000b04047212 */ /* 0x000fe200078e3cff */
[----:B------:R-:W-:Y:S01]  /*5dd0*/  UMOV UR25, 0x30000 ;  /* 0x0003000000197882 */ /* 0x000fe20000000000 */
[----:B------:R-:W-:-:S04]  /*5de0*/  UMOV UR8, UR16 ;  /* 0x0000001000087c82 */ /* 0x000fc80008000000 */
[----:B------:R0:W-:Y:S02]  /*5df0*/  UTMALDG.3D [UR8], [UR4], desc[UR6] ;  /* 0x00000608040075b4 */ /* 0x0001e40008011000 */
[----:B0-----:R-:W-:Y:S01]  /*5e00*/  UMOV UR8, UR17 ;  /* 0x0000001100087c82 */ /* 0x001fe20008000000 */
[----:B------:R-:W-:Y:S02]  /*5e10*/  UMOV UR11, UR21 ;  /* 0x00000015000b7c82 */ /* 0x000fe40008000000 */
[----:B------:R0:W-:Y:S02]  /*5e20*/  UTMALDG.3D.MULTICAST [UR8], [UR26], UR25, desc[UR6] ;  /* 0x000006081a0073b4 */ /* 0x0001e40008011819 */
[----:B0-----:R-:W-:Y:S05]  /*5e30*/  @P3 BRA `(.L_x_117) ;  /* 0xfffffffc00443947 */ /* 0x001fea000383ffff */
.L_x_113:
[----:B------:R-:W-:Y:S05]  /*5e40*/  BSYNC B1 ;  /* 0x0000000000017941 */ /* 0x000fea0003800000 */
.L_x_112:
[----:B------:R-:W-:Y:S01]  /*5e50*/  LOP3.LUT P5, RZ, R14, 0xff, RZ, 0xc0, !PT ;  /* 0x000000ff0eff7812 */ /* 0x000fe200078ac0ff */
[----:B------:R-:W-:Y:S01]  /*5e60*/  VIADD R6, R15, UR13 ;  /* 0x0000000d0f067c36 */ /* 0x000fe20008000000 */
[----:B------:R-:W-:Y:S01]  /*5e70*/  ULDC.64 UR4, c[0x0][0x650] ;  /* 0x0001940000047ab9 */ /* 0x000fe20000000a00 */
[----:B------:R-:W-:Y:S01]  /*5e80*/  IMAD.U32 R11, RZ, RZ, UR13 ;  /* 0x0000000dff0b7e24 */ /* 0x000fe2000f8e00ff */
[----:B------:R-:W-:Y:S01]  /*5e90*/  UISETP.GE.U32.AND UP0, UPT, UR13, 0x3, UPT ;  /* 0x000000030d00788c */ /* 0x000fe2000bf06070 */
[----:B------:R-:W-:Y:S01]  /*5ea0*/  BSSY B1, `(.L_x_118) ;  /* 0x000006b000017945 */ /* 0x000fe20003800000 */
[----:B------:R-:W-:Y:S02]  /*5eb0*/  ISETP.GT.U32.AND P1, PT, R6, 0x2, PT ;  /* 0x000000020600780c */ /* 0x000fe40003f24070 */
[----:B------:R-:W-:Y:S02]  /*5ec0*/  PRMT R14, RZ, 0x7610, R14 ;  /* 0x00007610ff0e7816 */ /* 0x000fe4000000000e */
[----:B------:R-:W-:-:S02]  /*5ed0*/  ISETP.LT.U32.AND P1, PT, R11, 0x3, P1 ;  /* 0x000000030b00780c */ /* 0x000fc40000f21070 */
[----:B------:R-:W-:Y:S01]  /*5ee0*/  PLOP3.LUT P3, PT, PT, PT, UP0, 0x80, 0x0 ;  /* 0x000000000000781c */ /* 0x000fe20003f6f008 */
[----:B------:R-:W0:Y:S01]  /*5ef0*/  @P5 S2R R5, SR_CgaCtaId ;  /* 0x0000000000055919 */ /* 0x000e220000008800 */
[----:B------:R-:W-:-:S04]  /*5f00*/  @P5 MOV R4, 0x400 ;  /* 0x0000040000045802 */ /* 0x000fc80000000f00 */
[----:B0-----:R-:W-:Y:S01]  /*5f10*/  @P5 LEA R10, R5, R4, 0x18 ;  /* 0x00000004050a5211 */ /* 0x001fe200078ec0ff */
[----:B------:R-:W-:-:S03]  /*5f20*/  IMAD.WIDE.U32 R4, R6, -0x55555555, RZ ;  /* 0xaaaaaaab06047825 */ /* 0x000fc600078e00ff */
[----:B------:R0:W-:Y:S01]  /*5f30*/  @P5 SYNCS.ARRIVE.TRANS64.A1T0 RZ, [R10+URZ+0x68], RZ ;  /* 0x000068ff0aff59a7 */ /* 0x0001e2000810003f */
[----:B------:R-:W-:Y:S01]  /*5f40*/  IADD3 R2, P5, R2, R8, RZ ;  /* 0x0000000802027210 */ /* 0x000fe20007fbe0ff */
[----:B------:R-:W-:Y:S01]  /*5f50*/  IMAD.MOV.U32 R4, RZ, RZ, -0x1 ;  /* 0xffffffffff047424 */ /* 0x000fe200078e00ff */
[----:B------:R-:W-:Y:S02]  /*5f60*/  SHF.R.U32.HI R11, RZ, 0x1, R5 ;  /* 0x00000001ff0b7819 */ /* 0x000fe40000011605 */
[----:B------:R-:W-:Y:S01]  /*5f70*/  SEL R5, RZ, 0x1, !P1 ;  /* 0x00000001ff057807 */ /* 0x000fe20004800000 */
[----:B------:R-:W-:Y:S01]  /*5f80*/  IMAD.X R3, R3, 0x1, R0, P5 ;  /* 0x0000000103037824 */ /* 0x000fe200028e0600 */
[----:B------:R-:W-:Y:S01]  /*5f90*/  ISETP.GE.U32.AND P1, PT, R2, UR4, PT ;  /* 0x0000000402007c0c */ /* 0x000fe2000bf26070 */
[----:B------:R-:W-:Y:S01]  /*5fa0*/  IMAD R15, R11, -0x3, R6 ;  /* 0xfffffffd0b0f7824 */ /* 0x000fe200078e0206 */
[----:B------:R-:W-:Y:S01]  /*5fb0*/  LOP3.LUT R12, R12, R5, RZ, 0x3c, !PT ;  /* 0x000000050c0c7212 */ /* 0x000fe200078e3cff */
[----:B------:R-:W-:Y:S01]  /*5fc0*/  IMAD.MOV.U32 R6, RZ, RZ, -0x1 ;  /* 0xffffffffff067424 */ /* 0x000fe200078e00ff */
[----:B------:R-:W-:Y:S01]  /*5fd0*/  ISETP.GE.U32.AND.EX P1, PT, R3, UR5, PT, P1 ;  /* 0x0000000503007c0c */ /* 0x000fe2000bf26110 */
[----:B------:R-:W-:Y:S01]  /*5fe0*/  IMAD.MOV.U32 R5, RZ, RZ, -0x1 ;  /* 0xffffffffff057424 */ /* 0x000fe200078e00ff */
[----:B------:R-:W-:-:S02]  /*5ff0*/  @P3 LOP3.LUT R12, R12, 0x1, R11, 0x78, !PT ;  /* 0x000000010c0c3812 */ /* 0x000fc400078e780b */
[----:B0-----:R-:W-:-:S09]  /*6000*/  PRMT R10, RZ, 0x7610, R10 ;  /* 0x00007610ff0a7816 */ /* 0x001fd2000000000a */
[----:B------:R-:W-:Y:S05]  /*6010*/  @P1 BRA `(.L_x_119) ;  /* 0x00000004004c1947 */ /* 0x000fea0003800000 */
[----:B------:R-:W0:Y:S01]  /*6020*/  S2R R17, SR_CTAID.X ;  /* 0x0000000000117919 */ /* 0x000e220000002500 */
[----:B------:R-:W-:Y:S01]  /*6030*/  ULDC.64 UR4, c[0x0][0x628] ;  /* 0x00018a0000047ab9 */ /* 0x000fe20000000a00 */
[----:B------:R-:W1:Y:S01]  /*6040*/  LDC R18, c[0x0][0x144] ;  /* 0x00005100ff127b82 */ /* 0x000e620000000800 */
[----:B------:R-:W-:Y:S01]  /*6050*/  ISETP.NE.U32.AND P1, PT, RZ, UR4, PT ;  /* 0x00000004ff007c0c */ /* 0x000fe2000bf25070 */
[----:B------:R-:W2:Y:S01]  /*6060*/  S2R R6, SR_CTAID.Y ;  /* 0x0000000000067919 */ /* 0x000ea20000002600 */
[----:B------:R-:W-:Y:S01]  /*6070*/  ULDC UR6, c[0x0][0x150] ;  /* 0x0000540000067ab9 */ /* 0x000fe20000000800 */
[----:B------:R-:W-:Y:S01]  /*6080*/  ULDC UR7, c[0x0][0x630] ;  /* 0x00018c0000077ab9 */ /* 0x000fe20000000800 */
[----:B------:R-:W-:Y:S01]  /*6090*/  ISETP.NE.AND.EX P1, PT, RZ, UR5, PT, P1 ;  /* 0x00000005ff007c0c */ /* 0x000fe2000bf25310 */
[----:B------:R-:W-:Y:S01]  /*60a0*/  IMAD.MOV.U32 R4, RZ, RZ, R2 ;  /* 0x000000ffff047224 */ /* 0x000fe200078e0002 */
[----:B0-----:R-:W-:-:S05]  /*60b0*/  I2FP.F32.U32 R5, R17 ;  /* 0x0000001100057245 */ /* 0x001fca0000201000 */
[----:B------:R-:W-:Y:S01]  /*60c0*/  FMUL R20, R5, UR6 ;  /* 0x0000000605147c20 */ /* 0x000fe20008400000 */
[----:B------:R-:W-:-:S05]  /*60d0*/  IMAD.MOV.U32 R5, RZ, RZ, R3 ;  /* 0x000000ffff057224 */ /* 0x000fca00078e0003 */
[----:B--2---:R-:W-:Y:S05]  /*60e0*/  @!P1 BRA `(.L_x_120) ;  /* 0x0000000000289947 */ /* 0x004fea0003800000 */
[----:B------:R-:W-:Y:S02]  /*60f0*/  ULDC UR6, c[0x0][0x634] ;  /* 0x00018d0000067ab9 */ /* 0x000fe40000000800 */
[----:B------:R-:W-:-:S05]  /*6100*/  IADD3 R5, P1, R2, UR6, RZ ;  /* 0x0000000602057c10 */ /* 0x000fca000ff3e0ff */
[----:B------:R-:W-:-:S04]  /*6110*/  IMAD.X R19, RZ, RZ, R3, P1 ;  /* 0x000000ffff137224 */ /* 0x000fc800008e0603 */
[----:B------:R-:W-:-:S04]  /*6120*/  IMAD.WIDE.U32 R10, R19, UR4, RZ ;  /* 0x00000004130a7c25 */ /* 0x000fc8000f8e00ff */
[----:B------:R-:W-:-:S04]  /*6130*/  IMAD.WIDE.U32 R10, P1, R5, UR5, R10 ;  /* 0x00000005050a7c25 */ /* 0x000fc8000f82000a */
[----:B------:R-:W-:-:S04]  /*6140*/  IMAD.WIDE.U32 R4, R5, UR4, RZ ;  /* 0x0000000405047c25 */ /* 0x000fc8000f8e00ff */
[----:B------:R-:W-:Y:S01]  /*6150*/  IMAD.MOV.U32 R4, RZ, RZ, R11 ;  /* 0x000000ffff047224 */ /* 0x000fe200078e000b */
[----:B------:R-:W-:Y:S01]  /*6160*/  IADD3 RZ, P3, R5, R10, RZ ;  /* 0x0000000a05ff7210 */ /* 0x000fe20007f7e0ff */
[----:B------:R-:W-:-:S04]  /*6170*/  IMAD.X R5, RZ, RZ, RZ, P1 ;  /* 0x000000ffff057224 */ /* 0x000fc800008e06ff */
[----:B------:R-:W-:-:S08]  /*6180*/  IMAD.WIDE.U32.X R4, R19, UR5, R4, P3 ;  /* 0x0000000513047c25 */ /* 0x000fd000098e0404 */
.L_x_120:
[--C-:B------:R-:W-:Y:S01]  /*6190*/  SHF.R.U64 R16, R4, UR7, R5.reuse ;  /* 0x0000000704107c19 */ /* 0x100fe20008001205 */
[----:B------:R-:W0:Y:S01]  /*61a0*/  F2I.U32.TRUNC.NTZ R20, R20 ;  /* 0x0000001400147305 */ /* 0x000e22000020f000 */
[----:B------:R-:W-:Y:S01]  /*61b0*/  SHF.R.U32.HI R4, RZ, UR7, R5 ;  /* 0x00000007ff047c19 */ /* 0x000fe20008011605 */
[----:B------:R-:W-:Y:S01]  /*61c0*/  ULDC.64 UR4, c[0x0][0x620] ;  /* 0x0001880000047ab9 */ /* 0x000fe20000000a00 */
[----:B------:R-:W-:Y:S01]  /*61d0*/  IADD3 R11, P1, RZ, -R16, RZ ;  /* 0x80000010ff0b7210 */ /* 0x000fe20007f3e0ff */
[----:B------:R-:W-:Y:S01]  /*61e0*/  ULDC.64 UR6, c[0x0][0x640] ;  /* 0x0001900000067ab9 */ /* 0x000fe20000000a00 */
[----:B------:R-:W2:Y:S03]  /*61f0*/  LDC R21, c[0x0][0x148] ;  /* 0x00005200ff157b82 */ /* 0x000ea60000000800 */
[----:B------:R-:W-:Y:S01]  /*6200*/  IMAD.X R4, RZ, RZ, ~R4, P1 ;  /* 0x000000ffff047224 */ /* 0x000fe200008e0e04 */
[----:B------:R-:W-:-:S03]  /*6210*/  ISETP.NE.U32.AND P1, PT, RZ, UR6, PT ;  /* 0x00000006ff007c0c */ /* 0x000fc6000bf25070 */
[----:B------:R-:W-:Y:S01]  /*6220*/  IMAD R10, R4, UR4, RZ ;  /* 0x00000004040a7c24 */ /* 0x000fe2000f8e02ff */
[----:B------:R-:W-:Y:S01]  /*6230*/  ISETP.NE.AND.EX P1, PT, RZ, UR7, PT, P1 ;  /* 0x00000007ff007c0c */ /* 0x000fe2000bf25310 */
[----:B------:R-:W-:Y:S01]  /*6240*/  IMAD.WIDE.U32 R4, R11, UR4, R2 ;  /* 0x000000040b047c25 */ /* 0x000fe2000f8e0002 */
[----:B------:R-:W-:-:S03]  /*6250*/  ULDC UR4, c[0x0][0x618] ;  /* 0x0001860000047ab9 */ /* 0x000fc60000000800 */
[----:B------:R-:W-:Y:S01]  /*6260*/  IMAD R11, R11, UR5, R10 ;  /* 0x000000050b0b7c24 */ /* 0x000fe2000f8e020a */
[----:B------:R-:W-:Y:S01]  /*6270*/  ULDC UR5, c[0x0][0x154] ;  /* 0x0000550000057ab9 */ /* 0x000fe20000000800 */
[----:B0-----:R-:W-:Y:S02]  /*6280*/  IMAD.MOV R10, RZ, RZ, -R20 ;  /* 0x000000ffff0a7224 */ /* 0x001fe400078e0a14 */
[----:B------:R-:W-:Y:S02]  /*6290*/  IMAD.IADD R5, R5, 0x1, R11 ;  /* 0x0000000105057824 */ /* 0x000fe400078e020b */
[----:B-1----:R-:W-:Y:S01]  /*62a0*/  IMAD R17, R18, R10, R17 ;  /* 0x0000000a12117224 */ /* 0x002fe200078e0211 */
[----:B------:R-:W-:Y:S02]  /*62b0*/  I2FP.F32.U32 R10, R6 ;  /* 0x00000006000a7245 */ /* 0x000fe40000201000 */
[--C-:B------:R-:W-:Y:S02]  /*62c0*/  SHF.R.U64 R18, R4, UR4, R5.reuse ;  /* 0x0000000404127c19 */ /* 0x100fe40008001205 */
[----:B------:R-:W-:Y:S01]  /*62d0*/  SHF.R.U32.HI R5, RZ, UR4, R5 ;  /* 0x00000004ff057c19 */ /* 0x000fe20008011605 */
[----:B------:R-:W-:Y:S01]  /*62e0*/  FMUL R10, R10, UR5 ;  /* 0x000000050a0a7c20 */ /* 0x000fe20008400000 */
[----:B------:R-:W-:-:S02]  /*62f0*/  ULDC UR4, c[0x0][0x608] ;  /* 0x0001820000047ab9 */ /* 0x000fc40000000800 */
[--C-:B------:R-:W-:Y:S01]  /*6300*/  SHF.R.U64 R20, R18, UR4, R5.reuse ;  /* 0x0000000412147c19 */ /* 0x100fe20008001205 */
[----:B------:R0:W1:Y:S01]  /*6310*/  F2I.U32.TRUNC.NTZ R22, R10 ;  /* 0x0000000a00167305 */ /* 0x000062000020f000 */
[----:B------:R-:W-:Y:S01]  /*6320*/  SHF.R.U32.HI R5, RZ, UR4, R5 ;  /* 0x00000004ff057c19 */ /* 0x000fe20008011605 */
[----:B------:R-:W-:-:S03]  /*6330*/  ULDC UR4, c[0x0][0x658] ;  /* 0x0001960000047ab9 */ /* 0x000fc60000000800 */
[--C-:B------:R-:W-:Y:S02]  /*6340*/  SHF.R.U64 R19, R20, UR4, R5.reuse ;  /* 0x0000000414137c19 */ /* 0x100fe40008001205 */
[----:B------:R-:W-:-:S03]  /*6350*/  SHF.R.U32.HI R23, RZ, UR4, R5 ;  /* 0x00000004ff177c19 */ /* 0x000fc60008011605 */
[----:B------:R-:W-:Y:S02]  /*6360*/  IMAD.MOV.U32 R4, RZ, RZ, R19 ;  /* 0x000000ffff047224 */ /* 0x000fe400078e0013 */
[----:B------:R-:W-:Y:S01]  /*6370*/  IMAD.MOV.U32 R5, RZ, RZ, R23 ;  /* 0x000000ffff057224 */ /* 0x000fe200078e0017 */
[----:B0-----:R-:W-:Y:S06]  /*6380*/  @!P1 BRA `(.L_x_121) ;  /* 0x0000000000289947 */ /* 0x001fec0003800000 */
        /* <DEDUP_REMOVED lines=10> */
.L_x_121:
[----:B------:R-:W-:Y:S01]  /*6430*/  ULDC UR4, c[0x0][0x648] ;  /* 0x0001920000047ab9 */ /* 0x000fe20000000800 */
[----:B-1----:R-:W-:Y:S01]  /*6440*/  IMAD.MOV R22, RZ, RZ, -R22 ;  /* 0x000000ffff167224 */ /* 0x002fe200078e0a16 */
[----:B------:R-:W-:Y:S01]  /*6450*/  SHF.R.U64 R5, R4, UR4, R5 ;  /* 0x0000000404057c19 */ /* 0x000fe20008001205 */
[----:B------:R-:W-:Y:S01]  /*6460*/  ULDC UR4, c[0x0][0x638] ;  /* 0x00018e0000047ab9 */ /* 0x000fe20000000800 */
[----:B------:R-:W-:Y:S01]  /*6470*/  LOP3.LUT R4, R20, UR19, RZ, 0xc0, !PT ;  /* 0x0000001314047c12 */ /* 0x000fe2000f8ec0ff */
[----:B--2---:R-:W-:Y:S01]  /*6480*/  @P4 IMAD R17, R21, R22, R6 ;  /* 0x0000001615114224 */ /* 0x004fe200078e0206 */
[----:B------:R-:W-:Y:S01]  /*6490*/  LOP3.LUT R18, R18, UR18, RZ, 0xc0, !PT ;  /* 0x0000001212127c12 */ /* 0x000fe2000f8ec0ff */
[----:B------:R-:W-:Y:S01]  /*64a0*/  IMAD.MOV R6, RZ, RZ, -R5 ;  /* 0x000000ffff067224 */ /* 0x000fe200078e0a05 */
[----:B------:R-:W-:Y:S01]  /*64b0*/  ULDC UR5, c[0x0][0x610] ;  /* 0x0001840000057ab9 */ /* 0x000fe20000000800 */
[----:B------:R-:W-:Y:S02]  /*64c0*/  IMAD R4, R5, UR20, R4 ;  /* 0x0000001405047c24 */ /* 0x000fe4000f8e0204 */
[----:B------:R-:W-:Y:S01]  /*64d0*/  IMAD R19, R6, UR4, R19 ;  /* 0x0000000406137c24 */ /* 0x000fe2000f8e0213 */
[----:B------:R-:W-:Y:S01]  /*64e0*/  ULDC UR4, c[0x0][0x600] ;  /* 0x0001800000047ab9 */ /* 0x000fe20000000800 */
[----:B------:R-:W-:-:S02]  /*64f0*/  IMAD R17, R4, UR5, R17 ;  /* 0x0000000504117c24 */ /* 0x000fc4000f8e0211 */
[----:B------:R-:W-:Y:S02]  /*6500*/  IMAD R6, R19, UR4, R18 ;  /* 0x0000000413067c24 */ /* 0x000fe4000f8e0212 */
[----:B------:R-:W-:Y:S02]  /*6510*/  IMAD.MOV.U32 R10, RZ, RZ, 0x1 ;  /* 0x00000001ff0a7424 */ /* 0x000fe400078e00ff */
[----:B------:R-:W-:Y:S01]  /*6520*/  IMAD.MOV.U32 R5, RZ, RZ, R16 ;  /* 0x000000ffff057224 */ /* 0x000fe200078e0010 */
[----:B------:R-:W-:Y:S02]  /*6530*/  SEL R4, R6, R17, !P4 ;  /* 0x0000001106047207 */ /* 0x000fe40006000000 */
[----:B------:R-:W-:-:S07]  /*6540*/  SEL R6, R17, R6, !P4 ;  /* 0x0000000611067207 */ /* 0x000fce0006000000 */
.L_x_119:
[----:B------:R-:W-:Y:S05]  /*6550*/  BSYNC B1 ;  /* 0x0000000000017941 */ /* 0x000fea0003800000 */
.L_x_118:
[----:B------:R-:W-:-:S13]  /*6560*/  LOP3.LUT P1, RZ, R10, 0xff, RZ, 0xc0, !PT ;  /* 0x000000ff0aff7812 */ /* 0x000fda000782c0ff */
[----:B------:R-:W-:Y:S05]  /*6570*/  @P1 BRA `(.L_x_122) ;  /* 0xfffffff400401947 */ /* 0x000fea000383ffff */
[----:B------:R-:W-:Y:S05]  /*6580*/  BSYNC B0 ;  /* 0x0000000000007941 */ /* 0x000fea0003800000 */
.L_x_110:
[----:B------:R-:W-:-:S03]  /*6590*/  UMOV UR4, 0xffffffff ;  /* 0xffffffff00047882 */ /* 0x000fc60000000000 */
[----:B------:R-:W-:Y:S05]  /*65a0*/  BRA.DIV UR4, `(.L_x_123) ;  /* 0x0000000604287947 */ /* 0x000fea000b800000 */
[----:B------:R-:W-:-:S13]  /*65b0*/  ELECT P0, URZ, PT ;  /* 0x00000000003f782f */ /* 0x000fda0003800000 */
.L_x_138:
[----:B------:R-:W-:Y:S04]  /*65c0*/  BSSY B0, `(.L_x_124) ;  /* 0x0000022000007945 */ /* 0x000fe80003800000 */
[----:B------:R-:W-:Y:S05]  /*65d0*/  @!P0 BRA `(.L_x_125) ;  /* 0x0000000000808947 */ /* 0x000fea0003800000 */
[----:B------:R-:W-:-:S04]  /*65e0*/  LOP3.LUT R7, R7, 0x2, RZ, 0xfc, !PT ;  /* 0x0000000207077812 */ /* 0x000fc800078efcff */
[----:B------:R-:W-:-:S13]  /*65f0*/  ISETP.NE.AND P0, PT, R7, 0x3, PT ;  /* 0x000000030700780c */ /* 0x000fda0003f05270 */
[----:B------:R-:W-:Y:S05]  /*6600*/  @!P0 BRA `(.L_x_126) ;  /* 0x0000000000048947 */ /* 0x000fea0003800000 */
[----:B------:R-:W-:Y:S01]  /*6610*/  BPT.TRAP 0x1 ;  /* 0x000000040000795c */ /* 0x000fe20000300000 */
.L_x_126:
[----:B------:R-:W0:Y:S01]  /*6620*/  S2R R3, SR_CgaCtaId ;  /* 0x0000000000037919 */ /* 0x000e220000008800 */
[----:B------:R-:W-:Y:S02]  /*6630*/  MOV R0, 0x400 ;  /* 0x0000040000007802 */ /* 0x000fe40000000f00 */
[----:B------:R-:W-:Y:S02]  /*6640*/  SHF.L.U32 R2, R12, 0x1f, RZ ;  /* 0x0000001f0c027819 */ /* 0x000fe400000006ff */
[----:B0-----:R-:W-:-:S05]  /*6650*/  LEA R0, R3, R0, 0x18 ;  /* 0x0000000003007211 */ /* 0x001fca00078ec0ff */
[----:B------:R-:W-:-:S04]  /*6660*/  VIADD R0, R0, 0x18 ;  /* 0x0000001800007836 */ /* 0x000fc80000000000 */
[C---:B------:R-:W-:Y:S02]  /*6670*/  IMAD R7, R15.reuse, 0x8, R0 ;  /* 0x000000080f077824 */ /* 0x040fe400078e0200 */
[----:B------:R-:W-:Y:S02]  /*6680*/  VIADD R15, R15, 0x1 ;  /* 0x000000010f0f7836 */ /* 0x000fe40000000000 */
[----:B------:R-:W0:Y:S03]  /*6690*/  SYNCS.PHASECHK.TRANS64.TRYWAIT P0, [R7+URZ], R2 ;  /* 0x00000002070075a7 */ /* 0x000e26000800017f */
[----:B------:R-:W-:-:S04]  /*66a0*/  ISETP.NE.AND P1, PT, R15, 0x3, PT ;  /* 0x000000030f00780c */ /* 0x000fc80003f25270 */
[----:B------:R-:W-:Y:S02]  /*66b0*/  SEL R3, RZ, 0x1, P1 ;  /* 0x00000001ff037807 */ /* 0x000fe40000800000 */
[----:B------:R-:W-:Y:S02]  /*66c0*/  SEL R15, R15, RZ, P1 ;  /* 0x000000ff0f0f7207 */ /* 0x000fe40000800000 */
[----:B------:R-:W-:-:S03]  /*66d0*/  LOP3.LUT R9, R12, R3, RZ, 0x3c, !PT ;  /* 0x000000030c097212 */ /* 0x000fc600078e3cff */
[----:B------:R-:W-:Y:S01]  /*66e0*/  IMAD R6, R15, 0x8, R0 ;  /* 0x000000080f067824 */ /* 0x000fe200078e0200 */
[----:B------:R-:W-:Y:S01]  /*66f0*/  SHF.L.U32 R5, R9, 0x1f, RZ ;  /* 0x0000001f09057819 */ /* 0x000fe200000006ff */
[----:B0-----:R-:W-:Y:S06]  /*6700*/  @!P0 BRA `(.L_x_127) ;  /* 0x0000000000f48947 */ /* 0x001fec0003800000 */
.L_x_139:
[----:B------:R-:W1:Y:S01]  /*6710*/  SYNCS.PHASECHK.TRANS64.TRYWAIT P0, [R6+URZ], R5 ;  /* 0x00000005060075a7 */ /* 0x000e62000800017f */
[----:B0-----:R-:W-:-:S05]  /*6720*/  VIADD R2, R15, 0x1 ;  /* 0x000000010f027836 */ /* 0x001fca0000000000 */
[----:B------:R-:W-:-:S04]  /*6730*/  ISETP.NE.AND P1, PT, R2, 0x3, PT ;  /* 0x000000030200780c */ /* 0x000fc80003f25270 */
[----:B------:R-:W-:Y:S02]  /*6740*/  SEL R4, RZ, 0x1, P1 ;  /* 0x00000001ff047807 */ /* 0x000fe40000800000 */
[----:B------:R-:W-:Y:S02]  /*6750*/  SEL R3, R2, RZ, P1 ;  /* 0x000000ff02037207 */ /* 0x000fe40000800000 */
[----:B------:R-:W-:Y:S01]  /*6760*/  LOP3.LUT R4, R9, R4, RZ, 0x3c, !PT ;  /* 0x0000000409047212 */ /* 0x000fe200078e3cff */
[----:B-1----:R-:W-:Y:S06]  /*6770*/  @!P0 BRA `(.L_x_128) ;  /* 0x0000000000ec8947 */ /* 0x002fec0003800000 */
.L_x_140:
[----:B------:R-:W-:Y:S01]  /*6780*/  IMAD R3, R3, 0x8, R0 ;  /* 0x0000000803037824 */ /* 0x000fe200078e0200 */
[----:B------:R-:W-:-:S07]  /*6790*/  SHF.L.U32 R0, R4, 0x1f, RZ ;  /* 0x0000001f04007819 */ /* 0x000fce00000006ff */
.L_x_129:
[----:B-1----:R1:W2:Y:S02]  /*67a0*/  SYNCS.PHASECHK.TRANS64.TRYWAIT P0, [R3+URZ], R0 ;  /* 0x00000000030075a7 */ /* 0x0022a4000800017f */
[----:B--2---:R-:W-:Y:S05]  /*67b0*/  @!P0 NANOSLEEP.SYNCS 0x989680 ;  /* 0x009896800000895d */ /* 0x004fea0003900000 */
[----:B------:R-:W2:Y:S02]  /*67c0*/  @!P0 SYNCS.PHASECHK.TRANS64 P0, [R3+URZ], R0 ;  /* 0x00000000030085a7 */ /* 0x000ea4000800007f */
[----:B--2---:R-:W-:Y:S05]  /*67d0*/  @!P0 BRA `(.L_x_129) ;  /* 0xfffffffc00f08947 */ /* 0x004fea000383ffff */
.L_x_125:
[----:B------:R-:W-:Y:S05]  /*67e0*/  BSYNC B0 ;  /* 0x0000000000007941 */ /* 0x000fea0003800000 */
.L_x_124:
[----:B------:R-:W-:Y:S05]  /*67f0*/  EXIT ;  /* 0x000000000000794d */ /* 0x000fea0003800000 */
.L_x_19:
[----:B0-----:R-:W-:-:S04]  /*6800*/  IMAD.U32 R17, RZ, RZ, UR11 ;  /* 0x0000000bff117e24 */ /* 0x001fc8000f8e00ff */
[----:B------:R0:W1:Y:S03]  /*6810*/  SYNCS.PHASECHK.TRANS64.TRYWAIT P0, [R17+URZ+-0x8], R16 ;  /* 0xfffff810110075a7 */ /* 0x000066000800017f */
[----:B-1----:R-:W-:Y:S05]  /*6820*/  @!P0 NANOSLEEP.SYNCS 0x989680 ;  /* 0x009896800000895d */ /* 0x002fea0003900000 */
[----:B------:R-:W1:Y:S02]  /*6830*/  @!P0 SYNCS.PHASECHK.TRANS64 P0, [R17+URZ+-0x8], R16 ;  /* 0xfffff810110085a7 */ /* 0x000e64000800007f */
[----:B-1----:R-:W-:Y:S05]  /*6840*/  @!P0 BRA `(.L_x_19) ;  /* 0xfffffffc00ec8947 */ /* 0x002fea000383ffff */
[----:B------:R-:W-:Y:S05]  /*6850*/  BRA `(.L_x_130) ;  /* 0xffffffac00a47947 */ /* 0x000fea000383ffff */
.L_x_24:
[----:B-1----:R-:W-:-:S04]  /*6860*/  IMAD.U32 R17, RZ, RZ, UR6 ;  /* 0x00000006ff117e24 */ /* 0x002fc8000f8e00ff */
[----:B------:R1:W4:Y:S03]  /*6870*/  SYNCS.PHASECHK.TRANS64.TRYWAIT P0, [R17+URZ], R16 ;  /* 0x00000010110075a7 */ /* 0x000326000800017f */
[----:B----4-:R-:W-:Y:S05]  /*6880*/  @!P0 NANOSLEEP.SYNCS 0x989680 ;  /* 0x009896800000895d */ /* 0x010fea0003900000 */
[----:B------:R-:W4:Y:S02]  /*6890*/  @!P0 SYNCS.PHASECHK.TRANS64 P0, [R17+URZ], R16 ;  /* 0x00000010110085a7 */ /* 0x000f24000800007f */
[----:B----4-:R-:W-:Y:S05]  /*68a0*/  @!P0 BRA `(.L_x_24) ;  /* 0xfffffffc00ec8947 */ /* 0x010fea000383ffff */
[----:B------:R-:W-:Y:S05]  /*68b0*/  BRA `(.L_x_23) ;  /* 0xffffffb0004c7947 */ /* 0x000fea000383ffff */
.L_x_30:
[----:B-1----:R-:W-:-:S04]  /*68c0*/  IMAD.U32 R19, RZ, RZ, UR16 ;  /* 0x00000010ff137e24 */ /* 0x002fc8000f8e00ff */
[----:B------:R1:W4:Y:S03]  /*68d0*/  SYNCS.PHASECHK.TRANS64.TRYWAIT P0, [R19+URZ], R18 ;  /* 0x00000012130075a7 */ /* 0x000326000800017f */
[----:B----4-:R-:W-:Y:S05]  /*68e0*/  @!P0 NANOSLEEP.SYNCS 0x989680 ;  /* 0x009896800000895d */ /* 0x010fea0003900000 */
[----:B------:R-:W4:Y:S02]  /*68f0*/  @!P0 SYNCS.PHASECHK.TRANS64 P0, [R19+URZ], R18 ;  /* 0x00000012130085a7 */ /* 0x000f24000800007f */
[----:B----4-:R-:W-:Y:S05]  /*6900*/  @!P0 BRA `(.L_x_30) ;  /* 0xfffffffc00ec8947 */ /* 0x010fea000383ffff */
[----:B------:R-:W-:Y:S05]  /*6910*/  BRA `(.L_x_29) ;  /* 0xffffffb400d07947 */ /* 0x000fea000383ffff */
.L_x_38:
[----:B0-----:R-:W-:-:S04]  /*6920*/  IMAD.U32 R17, RZ, RZ, UR11 ;  /* 0x0000000bff117e24 */ /* 0x001fc8000f8e00ff */
[----:B------:R0:W1:Y:S03]  /*6930*/  SYNCS.PHASECHK.TRANS64.TRYWAIT P0, [R17+URZ+0x8], R16 ;  /* 0x00000810110075a7 */ /* 0x000066000800017f */
[----:B-1----:R-:W-:Y:S05]  /*6940*/  @!P0 NANOSLEEP.SYNCS 0x989680 ;  /* 0x009896800000895d */ /* 0x002fea0003900000 */
[----:B------:R-:W1:Y:S02]  /*6950*/  @!P0 SYNCS.PHASECHK.TRANS64 P0, [R17+URZ+0x8], R16 ;  /* 0x00000810110085a7 */ /* 0x000e64000800007f */
[----:B-1----:R-:W-:Y:S05]  /*6960*/  @!P0 BRA `(.L_x_38) ;  /* 0xfffffffc00ec8947 */ /* 0x002fea000383ffff */
[----:B------:R-:W-:Y:S05]  /*6970*/  BRA `(.L_x_131) ;  /* 0xffffffc0004c7947 */ /* 0x000fea000383ffff */
.L_x_111:
[----:B------:R-:W-:Y:S01]  /*6980*/  BSSY B1, `(.L_x_132) ;  /* 0x0000006000017945 */ /* 0x000fe20003800000 */
[----:B------:R-:W-:-:S07]  /*6990*/  IMAD.MOV.U32 R10, RZ, RZ, -0x1 ;  /* 0xffffffffff0a7424 */ /* 0x000fce00078e00ff */
[----:B------:R-:W-:Y:S05]  /*69a0*/  WARPSYNC.COLLECTIVE R10, `(.L_x_133) ;  /* 0x000000000a0c7348 */ /* 0x000fea0003c00000 */
[----:B------:R-:W-:Y:S02]  /*69b0*/  ELECT P1, UR62, PT ;  /* 0x00000000003e782f */ /* 0x000fe40003820000 */
[----:B------:R-:W-:Y:S01]  /*69c0*/  MOV R10, UR62 ;  /* 0x0000003e000a7c02 */ /* 0x000fe20008000f00 */
[----:B------:R-:W-:Y:S10]  /*69d0*/  ENDCOLLECTIVE ;  /* 0x000000000000791b */ /* 0x000ff40003800000 */
.L_x_133:
[----:B------:R-:W-:Y:S05]  /*69e0*/  BSYNC B1 ;  /* 0x0000000000017941 */ /* 0x000fea0003800000 */
.L_x_132:
[----:B------:R-:W-:Y:S05]  /*69f0*/  BRA `(.L_x_134) ;  /* 0xfffffff0002c7947 */ /* 0x000fea000383ffff */
.L_x_114:
[----:B-1----:R1:W2:Y:S02]  /*6a00*/  SYNCS.PHASECHK.TRANS64.TRYWAIT P1, [R19+URZ+0x18], R10 ;  /* 0x0000180a130075a7 */ /* 0x0022a4000802017f */
[----:B--2---:R-:W-:Y:S05]  /*6a10*/  @!P1 NANOSLEEP.SYNCS 0x989680 ;  /* 0x009896800000995d */ /* 0x004fea0003900000 */
[----:B------:R-:W2:Y:S02]  /*6a20*/  @!P1 SYNCS.PHASECHK.TRANS64 P1, [R19+URZ+0x18], R10 ;  /* 0x0000180a130095a7 */ /* 0x000ea4000802007f */
[----:B--2---:R-:W-:Y:S05]  /*6a30*/  @!P1 BRA `(.L_x_114) ;  /* 0xfffffffc00f09947 */ /* 0x004fea000383ffff */
[----:B------:R-:W-:Y:S05]  /*6a40*/  BRA `(.L_x_135) ;  /* 0xfffffff000607947 */ /* 0x000fea000383ffff */
.L_x_123:
[----:B------:R-:W-:Y:S01]  /*6a50*/  BSSY B0, `(.L_x_136) ;  /* 0x0000006000007945 */ /* 0x000fe20003800000 */
[----:B------:R-:W-:-:S07]  /*6a60*/  IMAD.MOV.U32 R10, RZ, RZ, -0x1 ;  /* 0xffffffffff0a7424 */ /* 0x000fce00078e00ff */
[----:B------:R-:W-:Y:S05]  /*6a70*/  WARPSYNC.COLLECTIVE R10, `(.L_x_137) ;  /* 0x000000000a0c7348 */ /* 0x000fea0003c00000 */
[----:B------:R-:W-:Y:S02]  /*6a80*/  ELECT P1, UR62, PT ;  /* 0x00000000003e782f */ /* 0x000fe40003820000 */
[----:B------:R-:W-:Y:S01]  /*6a90*/  MOV R10, UR62 ;  /* 0x0000003e000a7c02 */ /* 0x000fe20008000f00 */
[----:B------:R-:W-:Y:S10]  /*6aa0*/  ENDCOLLECTIVE ;  /* 0x000000000000791b */ /* 0x000ff40003800000 */
.L_x_137:
[----:B------:R-:W-:Y:S05]  /*6ab0*/  BSYNC B0 ;  /* 0x0000000000007941 */ /* 0x000fea0003800000 */
.L_x_136:
[----:B------:R-:W-:Y:S01]  /*6ac0*/  PLOP3.LUT P0, PT, P1, PT, PT, 0x80, 0x0 ;  /* 0x000000000000781c */ /* 0x000fe20000f0f070 */
[----:B------:R-:W-:-:S12]  /*6ad0*/  BRA `(.L_x_138) ;  /* 0xfffffff800b87947 */ /* 0x000fd8000383ffff */
.L_x_127:
[----:B0-----:R0:W1:Y:S02]  /*6ae0*/  SYNCS.PHASECHK.TRANS64.TRYWAIT P0, [R7+URZ], R2 ;  /* 0x00000002070075a7 */ /* 0x001064000800017f */
[----:B-1----:R-:W-:Y:S05]  /*6af0*/  @!P0 NANOSLEEP.SYNCS 0x989680 ;  /* 0x009896800000895d */ /* 0x002fea0003900000 */
[----:B------:R-:W1:Y:S02]  /*6b00*/  @!P0 SYNCS.PHASECHK.TRANS64 P0, [R7+URZ], R2 ;  /* 0x00000002070085a7 */ /* 0x000e64000800007f */
[----:B-1----:R-:W-:Y:S05]  /*6b10*/  @!P0 BRA `(.L_x_127) ;  /* 0xfffffffc00f08947 */ /* 0x002fea000383ffff */
[----:B------:R-:W-:Y:S05]  /*6b20*/  BRA `(.L_x_139) ;  /* 0xfffffff800f87947 */ /* 0x000fea000383ffff */
.L_x_128:
[----:B0-----:R0:W1:Y:S02]  /*6b30*/  SYNCS.PHASECHK.TRANS64.TRYWAIT P0, [R6+URZ], R5 ;  /* 0x00000005060075a7 */ /* 0x001064000800017f */
[----:B-1----:R-:W-:Y:S05]  /*6b40*/  @!P0 NANOSLEEP.SYNCS 0x989680 ;  /* 0x009896800000895d */ /* 0x002fea0003900000 */
[----:B------:R-:W1:Y:S02]  /*6b50*/  @!P0 SYNCS.PHASECHK.TRANS64 P0, [R6+URZ], R5 ;  /* 0x00000005060085a7 */ /* 0x000e64000800007f */
[----:B-1----:R-:W-:Y:S05]  /*6b60*/  @!P0 BRA `(.L_x_128) ;  /* 0xfffffffc00f08947 */ /* 0x002fea000383ffff */
[----:B------:R-:W-:Y:S05]  /*6b70*/  BRA `(.L_x_140) ;  /* 0xfffffffc00007947 */ /* 0x000fea000383ffff */
.L_x_141:
[----:B------:R-:W-:-:S00]  /*6b80*/  BRA `(.L_x_141) ;  /* 0xfffffffc00fc7947 */ /* 0x000fc0000383ffff */
[----:B------:R-:W-:-:S00]  /*6b90*/  NOP ;  /* 0x0000000000007918 */ /* 0x000fc00000000000 */
        /* <DEDUP_REMOVED lines=14> */
.L_x_142:


//--------------------- .nv.shared._ZN7cutlass13device_kernelINS_4gemm6kernel13GemmUniversalIN4cute5tupleIJiiiiEEENS1_10collective13CollectiveMmaINS1_37MainloopSm90TmaGmmaWarpSpecializedFP8ILi3ENS5_IJNS4_1CILi2EEENSA_ILi1EEESC_EEENS1_32KernelTmaWarpSpecializedPingpongEEENS5_IJNSA_ILi64EEESG_NSA_ILi128EEEEEENS_12float_e5m2_tENS5_IJlSC_lEEESJ_SK_NS4_8TiledMMAINS4_8MMA_AtomIJNS4_4SM904GMMA30MMA_64x64x32_F32E5M2E5M2_SS_TNILNSO_7ScaleInE1ELSQ_1EEEEEENS4_6LayoutINS5_IJSC_SC_SC_EEENS5_IJNSA_ILi0EEESV_SV_EEEEENS5_IJNS4_10UnderscoreESY_SY_EEEEENS4_13SM90_TMA_LOADENS4_14ComposedLayoutINS4_7SwizzleILi3ELi4ELi3EEENS4_18smem_ptr_flag_bitsILi8EEENST_INS5_IJNSA_ILi8EEESH_EEENS5_IJSH_SC_EEEEEEEvNS4_8identityENS4_23SM90_TMA_LOAD_MULTICASTES1B_vS1C_EENS_8epilogue10collective6detail29Sm90TmaWarpSpecializedAdapterINS1G_15DefaultEpilogueISJ_SK_SK_NS1F_6thread17LinearCombinationISJ_Li1EffLNS1K_9ScaleType4KindE0ELNS_15FloatRoundStyleE2ESJ_EENS1_15EpilogueDefaultEEEEEvvEEEEvNT_6ParamsE --------------------------
	.section	.nv.shared._ZN7cutlass13device_kernelINS_4gemm6kernel13GemmUniversalIN4cute5tupleIJiiiiEEENS1_10collective13CollectiveMmaINS1_37MainloopSm90TmaGmmaWarpSpecializedFP8ILi3ENS5_IJNS4_1CILi2EEENSA_ILi1EEESC_EEENS1_32KernelTmaWarpSpecializedPingpongEEENS5_IJNSA_ILi64EEESG_NSA_ILi128EEEEEENS_12float_e5m2_tENS5_IJlSC_lEEESJ_SK_NS4_8TiledMMAINS4_8MMA_AtomIJNS4_4SM904GMMA30MMA_64x64x32_F32E5M2E5M2_SS_TNILNSO_7ScaleInE1ELSQ_1EEEEEENS4_6LayoutINS5_IJSC_SC_SC_EEENS5_IJNSA_ILi0EEESV_SV_EEEEENS5_IJNS4_10UnderscoreESY_SY_EEEEENS4_13SM90_TMA_LOADENS4_14ComposedLayoutINS4_7SwizzleILi3ELi4ELi3EEENS4_18smem_ptr_flag_bitsILi8EEENST_INS5_IJNSA_ILi8EEESH_EEENS5_IJSH_SC_EEEEEEEvNS4_8identityENS4_23SM90_TMA_LOAD_MULTICASTES1B_vS1C_EENS_8epilogue10collective6detail29Sm90TmaWarpSpecializedAdapterINS1G_15DefaultEpilogueISJ_SK_SK_NS1F_6thread17LinearCombinationISJ_Li1EffLNS1K_9ScaleType4KindE0ELNS_15FloatRoundStyleE2ESJ_EENS1_15EpilogueDefaultEEEEEvvEEEEvNT_6ParamsE,"aw",@nobits
	.sectionflags	@""
	.align	16
	.zero		1024


//--------------------- .nv.shared.reserved.0     --------------------------
	.section	.nv.shared.reserved.0,"aw",@nobits
	.weak		__nv_reservedSMEM_offset_0_alias
	.size		__nv_reservedSMEM_offset_0_alias, 0, 0
	.other		__nv_reservedSMEM_offset_0_alias,@"STO_CUDA_RESERVED_SHARED STV_DEFAULT"
__nv_reservedSMEM_offset_0_alias:
	.zero		0


//--------------------- .nv.global                --------------------------
	.section	.nv.global,"aw",@nobits
.nv.global:
	.type		_ZN39_INTERNAL_4aa2d296_4_k_cu_d8bc55be_50494cute1_E,@object
	.size		_ZN39_INTERNAL_4aa2d296_4_k_cu_d8bc55be_50494cute1_E,(_ZN39_INTERNAL_4aa2d296_4_k_cu_d8bc55be_50494cuda3std3__45__cpo6cbeginE - _ZN39_INTERNAL_4aa2d296_4_k_cu_d8bc55be_50494cute1_E)
_ZN39_INTERNAL_4aa2d296_4_k_cu_d8bc55be_50494cute1_E:
	.zero		1
	.type		_ZN39_INTERNAL_4aa2d296_4_k_cu_d8bc55be_50494cuda3std3__45__cpo6cbeginE,@object
	.size		_ZN39_INTERNAL_4aa2d296_4_k_cu_d8bc55be_50494cuda3std3__45__cpo6cbeginE,(_ZN39_INTERNAL_4aa2d296_4_k_cu_d8bc55be_50494cuda3std3__48in_placeE - _ZN39_INTERNAL_4aa2d296_4_k_cu_d8bc55be_50494cuda3std3__45__cpo6cbeginE)
_ZN39_INTERNAL_4aa2d296_4_k_cu_d8bc55be_50494cuda3std3__45__cpo6cbeginE:
	.zero		1
	.type		_ZN39_INTERNAL_4aa2d296_4_k_cu_d8bc55be_50494cuda3std3__48in_placeE,@object
	.size		_ZN39_INTERNAL_4aa2d296_4_k_cu_d8bc55be_50494cuda3std3__48in_placeE,(_ZN39_INTERNAL_4aa2d296_4_k_cu_d8bc55be_50494cuda3std6ranges3__45__cpo9iter_moveE - _ZN39_INTERNAL_4aa2d296_4_k_cu_d8bc55be_50494cuda3std3__48in_placeE)
_ZN39_INTERNAL_4aa2d296_4_k_cu_d8bc55be_50494cuda3std3__48in_placeE:
	.zero		1
	.type		_ZN39_INTERNAL_4aa2d296_4_k_cu_d8bc55be_50494cuda3std6ranges3__45__cpo9iter_moveE,@object
	.size		_ZN39_INTERNAL_4aa2d296_4_k_cu_d8bc55be_50494cuda3std6ranges3__45__cpo9iter_moveE,(_ZN39_INTERNAL_4aa2d296_4_k_cu_d8bc55be_50494cuda3std3__45__cpo5beginE - _ZN39_INTERNAL_4aa2d296_4_k_cu_d8bc55be_50494cuda3std6ranges3__45__cpo9iter_moveE)
_ZN39_INTERNAL_4aa2d296_4_k_cu_d8bc55be_50494cuda3std6ranges3__45__cpo9iter_moveE:
	.zero		1
	.type		_ZN39_INTERNAL_4aa2d296_4_k_cu_d8bc55be_50494cuda3std3__45__cpo5beginE,@object
	.size		_ZN39_INTERNAL_4aa2d296_4_k_cu_d8bc55be_50494cuda3std3__45__cpo5beginE,(_ZN39_INTERNAL_4aa2d296_4_k_cu_d8bc55be_50494cuda3std3__441_GLOBAL__N__4aa2d296_4_k_cu_d8bc55be_50496ignoreE - _ZN39_INTERNAL_4aa2d296_4_k_cu_d8bc55be_50494cuda3std3__45__cpo5beginE)
_ZN39_INTERNAL_4aa2d296_4_k_cu_d8bc55be_50494cuda3std3__45__cpo5beginE:
	.zero		1
	.type		_ZN39_INTERNAL_4aa2d296_4_k_cu_d8bc55be_50494cuda3std3__441_GLOBAL__N__4aa2d296_4_k_cu_d8bc55be_50496ignoreE,@object
	.size		_ZN39_INTERNAL_4aa2d296_4_k_cu_d8bc55be_50494cuda3std3__441_GLOBAL__N__4aa2d296_4_k_cu_d8bc55be_50496ignoreE,(_ZN39_INTERNAL_4aa2d296_4_k_cu_d8bc55be_50494cute7productE - _ZN39_INTERNAL_4aa2d296_4_k_cu_d8bc55be_50494cuda3std3__441_GLOBAL__N__4aa2d296_4_k_cu_d8bc55be_50496ignoreE)
_ZN39_INTERNAL_4aa2d296_4_k_cu_d8bc55be_50494cuda3std3__441_GLOBAL__N__4aa2d296_4_k_cu_d8bc55be_50496ignoreE:
	.zero		1
	.type		_ZN39_INTERNAL_4aa2d296_4_k_cu_d8bc55be_50494cute7productE,@object
	.size		_ZN39_INTERNAL_4aa2d296_4_k_cu_d8bc55be_50494cute7productE,(_ZN39_INTERNAL_4aa2d296_4_k_cu_d8bc55be_50494cuda3std3__45__cpo3endE - _ZN39_INTERNAL_4aa2d296_4_k_cu_d8bc55be_50494cute7productE)
_ZN39_INTERNAL_4aa2d296_4_k_cu_d8bc55be_50494cute7productE:
	.zero		1
	.type		_ZN39_INTERNAL_4aa2d296_4_k_cu_d8bc55be_50494cuda3std3__45__cpo3endE,@object
	.size		_ZN39_INTERNAL_4aa2d296_4_k_cu_d8bc55be_50494cuda3std3__45__cpo3endE,(_ZN39_INTERNAL_4aa2d296_4_k_cu_d8bc55be_50494cuda3std3__419piecewise_constructE - _ZN39_INTERNAL_4aa2d296_4_k_cu_d8bc55be_50494cuda3std3__45__cpo3endE)
_ZN39_INTERNAL_4aa2d296_4_k_cu_d8bc55be_50494cuda3std3__45__cpo3endE:
	.zero		1
	.type		_ZN39_INTERNAL_4aa2d296_4_k_cu_d8bc55be_50494cuda3std3__419piecewise_constructE,@object
	.size		_ZN39_INTERNAL_4aa2d296_4_k_cu_d8bc55be_50494cuda3std3__419piecewise_constructE,(_ZN39_INTERNAL_4aa2d296_4_k_cu_d8bc55be_50494cuda3std3__45__cpo4cendE - _ZN39_INTERNAL_4aa2d296_4_k_cu_d8bc55be_50494cuda3std3__419piecewise_constructE)
_ZN39_INTERNAL_4aa2d296_4_k_cu_d8bc55be_50494cuda3std3__419piecewise_constructE:
	.zero		1
	.type		_ZN39_INTERNAL_4aa2d296_4_k_cu_d8bc55be_50494cuda3std3__45__cpo4cendE,@object
	.size		_ZN39_INTERNAL_4aa2d296_4_k_cu_d8bc55be_50494cuda3std3__45__cpo4cendE,(_ZN39_INTERNAL_4aa2d296_4_k_cu_d8bc55be_50494cuda3std6ranges3__45__cpo4swapE - _ZN39_INTERNAL_4aa2d296_4_k_cu_d8bc55be_50494cuda3std3__45__cpo4cendE)
_ZN39_INTERNAL_4aa2d296_4_k_cu_d8bc55be_50494cuda3std3__45__cpo4cendE:
	.zero		1
	.type		_ZN39_INTERNAL_4aa2d296_4_k_cu_d8bc55be_50494cuda3std6ranges3__45__cpo4swapE,@object
	.size		_ZN39_INTERNAL_4aa2d296_4_k_cu_d8bc55be_50494cuda3std6ranges3__45__cpo4swapE,(.L_7 - _ZN39_INTERNAL_4aa2d296_4_k_cu_d8bc55be_50494cuda3std6ranges3__45__cpo4swapE)
_ZN39_INTERNAL_4aa2d296_4_k_cu_d8bc55be_50494cuda3std6ranges3__45__cpo4swapE:
	.zero		1
.L_7:


//--------------------- .nv.constant0._ZN7cutlass13device_kernelINS_4gemm6kernel13GemmUniversalIN4cute5tupleIJiiiiEEENS1_10collective13CollectiveMmaINS1_37MainloopSm90TmaGmmaWarpSpecializedFP8ILi3ENS5_IJNS4_1CILi2EEENSA_ILi1EEESC_EEENS1_32KernelTmaWarpSpecializedPingpongEEENS5_IJNSA_ILi64EEESG_NSA_ILi128EEEEEENS_12float_e5m2_tENS5_IJlSC_lEEESJ_SK_NS4_8TiledMMAINS4_8MMA_AtomIJNS4_4SM904GMMA30MMA_64x64x32_F32E5M2E5M2_SS_TNILNSO_7ScaleInE1ELSQ_1EEEEEENS4_6LayoutINS5_IJSC_SC_SC_EEENS5_IJNSA_ILi0EEESV_SV_EEEEENS5_IJNS4_10UnderscoreESY_SY_EEEEENS4_13SM90_TMA_LOADENS4_14ComposedLayoutINS4_7SwizzleILi3ELi4ELi3EEENS4_18smem_ptr_flag_bitsILi8EEENST_INS5_IJNSA_ILi8EEESH_EEENS5_IJSH_SC_EEEEEEEvNS4_8identityENS4_23SM90_TMA_LOAD_MULTICASTES1B_vS1C_EENS_8epilogue10collective6detail29Sm90TmaWarpSpecializedAdapterINS1G_15DefaultEpilogueISJ_SK_SK_NS1F_6thread17LinearCombinationISJ_Li1EffLNS1K_9ScaleType4KindE0ELNS_15FloatRoundStyleE2ESJ_EENS1_15EpilogueDefaultEEEEEvvEEEEvNT_6ParamsE --------------------------
	.section	.nv.constant0._ZN7cutlass13device_kernelINS_4gemm6kernel13GemmUniversalIN4cute5tupleIJiiiiEEENS1_10collective13CollectiveMmaINS1_37MainloopSm90TmaGmmaWarpSpecializedFP8ILi3ENS5_IJNS4_1CILi2EEENSA_ILi1EEESC_EEENS1_32KernelTmaWarpSpecializedPingpongEEENS5_IJNSA_ILi64EEESG_NSA_ILi128EEEEEENS_12float_e5m2_tENS5_IJlSC_lEEESJ_SK_NS4_8TiledMMAINS4_8MMA_AtomIJNS4_4SM904GMMA30MMA_64x64x32_F32E5M2E5M2_SS_TNILNSO_7ScaleInE1ELSQ_1EEEEEENS4_6LayoutINS5_IJSC_SC_SC_EEENS5_IJNSA_ILi0EEESV_SV_EEEEENS5_IJNS4_10UnderscoreESY_SY_EEEEENS4_13SM90_TMA_LOADENS4_14ComposedLayoutINS4_7SwizzleILi3ELi4ELi3EEENS4_18smem_ptr_flag_bitsILi8EEENST_INS5_IJNSA_ILi8EEESH_EEENS5_IJSH_SC_EEEEEEEvNS4_8identityENS4_23SM90_TMA_LOAD_MULTICASTES1B_vS1C_EENS_8epilogue10collective6detail29Sm90TmaWarpSpecializedAdapterINS1G_15DefaultEpilogueISJ_SK_SK_NS1F_6thread17LinearCombinationISJ_Li1EffLNS1K_9ScaleType4KindE0ELNS_15FloatRoundStyleE2ESJ_EENS1_15EpilogueDefaultEEEEEvvEEEEvNT_6ParamsE,"a",@progbits
	.sectionflags	@""
	.align	4
.nv.constant0._ZN7cutlass13device_kernelINS_4gemm6kernel13GemmUniversalIN4cute5tupleIJiiiiEEENS1_10collective13CollectiveMmaINS1_37MainloopSm90TmaGmmaWarpSpecializedFP8ILi3ENS5_IJNS4_1CILi2EEENSA_ILi1EEESC_EEENS1_32KernelTmaWarpSpecializedPingpongEEENS5_IJNSA_ILi64EEESG_NSA_ILi128EEEEEENS_12float_e5m2_tENS5_IJlSC_lEEESJ_SK_NS4_8TiledMMAINS4_8MMA_AtomIJNS4_4SM904GMMA30MMA_64x64x32_F32E5M2E5M2_SS_TNILNSO_7ScaleInE1ELSQ_1EEEEEENS4_6LayoutINS5_IJSC_SC_SC_EEENS5_IJNSA_ILi0EEESV_SV_EEEEENS5_IJNS4_10UnderscoreESY_SY_EEEEENS4_13SM90_TMA_LOADENS4_14ComposedLayoutINS4_7SwizzleILi3ELi4ELi3EEENS4_18smem_ptr_flag_bitsILi8EEENST_INS5_IJNSA_ILi8EEESH_EEENS5_IJSH_SC_EEEEEEEvNS4_8identityENS4_23SM90_TMA_LOAD_MULTICASTES1B_vS1C_EENS_8epilogue10collective6detail29Sm90TmaWarpSpecializedAdapterINS1G_15DefaultEpilogueISJ_SK_SK_NS1F_6thread17LinearCombinationISJ_Li1EffLNS1K_9ScaleType4KindE0ELNS_15FloatRoundStyleE2ESJ_EENS1_15EpilogueDefaultEEEEEvvEEEEvNT_6ParamsE:
	.zero		1664


//--------------------- SYMBOLS --------------------------

	.type		.nv.reservedSmem.offset0,@object
	.size		.nv.reservedSmem.offset0,0x4
